//
// Generated by NVIDIA NVVM Compiler
//
// Compiler Build ID: CL-36424714
// Cuda compilation tools, release 13.0, V13.0.88
// Based on NVVM 20.0.0
//

.version 9.0
.target sm_100
.address_size 64

	// .globl	sobelFilterKernel
.const .align 4 .b8 d_SobelGx[36];
.const .align 4 .b8 d_SobelGy[36];

.visible .entry sobelFilterKernel(
	.param .u64 .ptr .align 1 sobelFilterKernel_param_0,
	.param .u64 .ptr .align 1 sobelFilterKernel_param_1,
	.param .u64 .ptr .align 1 sobelFilterKernel_param_2,
	.param .u32 sobelFilterKernel_param_3,
	.param .u32 sobelFilterKernel_param_4
)
{
	.reg .pred 	%p<16>;
	.reg .b32 	%r<24>;
	.reg .b32 	%f<79>;
	.reg .b64 	%rd<18>;

	ld.param.u64 	%rd3, [sobelFilterKernel_param_0];
	ld.param.u64 	%rd4, [sobelFilterKernel_param_1];
	ld.param.u64 	%rd5, [sobelFilterKernel_param_2];
	ld.param.u32 	%r5, [sobelFilterKernel_param_3];
	ld.param.u32 	%r6, [sobelFilterKernel_param_4];
	cvta.to.global.u64 	%rd1, %rd5;
	cvta.to.global.u64 	%rd2, %rd4;
	mov.u32 	%r7, %ctaid.x;
	mov.u32 	%r8, %ntid.x;
	mov.u32 	%r9, %tid.x;
	mad.lo.s32 	%r10, %r7, %r8, %r9;
	mov.u32 	%r11, %ctaid.y;
	mov.u32 	%r12, %ntid.y;
	mov.u32 	%r13, %tid.y;
	mad.lo.s32 	%r14, %r11, %r12, %r13;
	setp.lt.s32 	%p1, %r10, 1;
	add.s32 	%r15, %r5, -1;
	setp.ge.s32 	%p2, %r10, %r15;
	or.pred  	%p3, %p1, %p2;
	setp.eq.s32 	%p4, %r14, 0;
	or.pred  	%p5, %p4, %p3;
	add.s32 	%r16, %r6, -1;
	setp.ge.s32 	%p6, %r14, %r16;
	or.pred  	%p7, %p5, %p6;
	@%p7 bra 	$L__BB0_2;
	cvta.to.global.u64 	%rd9, %rd3;
	add.s32 	%r19, %r14, -1;
	mad.lo.s32 	%r20, %r19, %r5, %r10;
	add.s32 	%r21, %r20, -1;
	mul.wide.s32 	%rd10, %r21, 4;
	add.s64 	%rd11, %rd9, %rd10;
	ld.global.f32 	%f1, [%rd11];
	ld.const.f32 	%f2, [d_SobelGx];
	fma.rn.f32 	%f3, %f1, %f2, 0f00000000;
	ld.const.f32 	%f4, [d_SobelGy];
	fma.rn.f32 	%f5, %f1, %f4, 0f00000000;
	ld.global.f32 	%f6, [%rd11+4];
	ld.const.f32 	%f7, [d_SobelGx+4];
	fma.rn.f32 	%f8, %f6, %f7, %f3;
	ld.const.f32 	%f9, [d_SobelGy+4];
	fma.rn.f32 	%f10, %f6, %f9, %f5;
	ld.global.f32 	%f11, [%rd11+8];
	ld.const.f32 	%f12, [d_SobelGx+8];
	fma.rn.f32 	%f13, %f11, %f12, %f8;
	ld.const.f32 	%f14, [d_SobelGy+8];
	fma.rn.f32 	%f15, %f11, %f14, %f10;
	add.s32 	%r22, %r20, %r5;
	mul.wide.s32 	%rd12, %r5, 4;
	add.s64 	%rd13, %rd11, %rd12;
	ld.global.f32 	%f16, [%rd13];
	ld.const.f32 	%f17, [d_SobelGx+12];
	fma.rn.f32 	%f18, %f16, %f17, %f13;
	ld.const.f32 	%f19, [d_SobelGy+12];
	fma.rn.f32 	%f20, %f16, %f19, %f15;
	ld.global.f32 	%f21, [%rd13+4];
	ld.const.f32 	%f22, [d_SobelGx+16];
	fma.rn.f32 	%f23, %f21, %f22, %f18;
	ld.const.f32 	%f24, [d_SobelGy+16];
	fma.rn.f32 	%f25, %f21, %f24, %f20;
	ld.global.f32 	%f26, [%rd13+8];
	ld.const.f32 	%f27, [d_SobelGx+20];
	fma.rn.f32 	%f28, %f26, %f27, %f23;
	ld.const.f32 	%f29, [d_SobelGy+20];
	fma.rn.f32 	%f30, %f26, %f29, %f25;
	add.s64 	%rd14, %rd13, %rd12;
	ld.global.f32 	%f31, [%rd14];
	ld.const.f32 	%f32, [d_SobelGx+24];
	fma.rn.f32 	%f33, %f31, %f32, %f28;
	ld.const.f32 	%f34, [d_SobelGy+24];
	fma.rn.f32 	%f35, %f31, %f34, %f30;
	ld.global.f32 	%f36, [%rd14+4];
	ld.const.f32 	%f37, [d_SobelGx+28];
	fma.rn.f32 	%f38, %f36, %f37, %f33;
	ld.const.f32 	%f39, [d_SobelGy+28];
	fma.rn.f32 	%f40, %f36, %f39, %f35;
	ld.global.f32 	%f41, [%rd14+8];
	ld.const.f32 	%f42, [d_SobelGx+32];
	fma.rn.f32 	%f43, %f41, %f42, %f38;
	ld.const.f32 	%f44, [d_SobelGy+32];
	fma.rn.f32 	%f45, %f41, %f44, %f40;
	mul.f32 	%f46, %f45, %f45;
	fma.rn.f32 	%f47, %f43, %f43, %f46;
	sqrt.rn.f32 	%f48, %f47;
	abs.f32 	%f49, %f43;
	abs.f32 	%f50, %f45;
	setp.gt.f32 	%p11, %f50, %f49;
	selp.f32 	%f51, %f50, %f49, %p11;
	selp.f32 	%f52, %f49, %f50, %p11;
	div.rn.f32 	%f53, %f52, %f51;
	mul.f32 	%f54, %f53, %f53;
	fma.rn.f32 	%f55, %f54, 0f3B33710B, 0fBC807748;
	fma.rn.f32 	%f56, %f55, %f54, 0f3D2CDAB2;
	fma.rn.f32 	%f57, %f56, %f54, 0fBD992D10;
	fma.rn.f32 	%f58, %f57, %f54, 0f3DD9EA6C;
	fma.rn.f32 	%f59, %f58, %f54, 0fBE117CB1;
	fma.rn.f32 	%f60, %f59, %f54, 0f3E4CBCE0;
	fma.rn.f32 	%f61, %f60, %f54, 0fBEAAAA7D;
	mul.f32 	%f62, %f54, %f61;
	fma.rn.f32 	%f63, %f62, %f53, %f53;
	neg.f32 	%f64, %f63;
	fma.rn.f32 	%f65, 0f3F6EE581, 0f3FD774EB, %f64;
	selp.f32 	%f66, %f65, %f63, %p11;
	selp.f32 	%f67, 0f3F6EE581, 0f3FEEE581, %p11;
	selp.f32 	%f68, %f63, %f64, %p11;
	mov.b32 	%r23, %f43;
	fma.rn.f32 	%f69, %f67, 0f3FD774EB, %f68;
	setp.lt.s32 	%p12, %r23, 0;
	selp.f32 	%f70, %f69, %f66, %p12;
	add.f32 	%f71, %f49, %f50;
	setp.eq.f32 	%p13, %f51, 0f00000000;
	selp.f32 	%f72, 0f40490FDB, 0f00000000, %p12;
	setp.eq.f32 	%p14, %f49, %f50;
	selp.f32 	%f73, 0f4016CBE4, 0f3F490FDB, %p12;
	selp.f32 	%f74, %f73, %f70, %p14;
	selp.f32 	%f75, %f72, %f74, %p13;
	abs.f32 	%f76, %f71;
	setp.nan.f32 	%p15, %f76, %f76;
	copysign.f32 	%f77, %f45, %f75;
	selp.f32 	%f78, %f71, %f77, %p15;
	mul.wide.s32 	%rd15, %r22, 4;
	add.s64 	%rd16, %rd2, %rd15;
	st.global.f32 	[%rd16], %f48;
	add.s64 	%rd17, %rd1, %rd15;
	st.global.f32 	[%rd17], %f78;
	bra.uni 	$L__BB0_4;
$L__BB0_2:
	setp.ge.s32 	%p8, %r10, %r5;
	setp.ge.s32 	%p9, %r14, %r6;
	or.pred  	%p10, %p8, %p9;
	@%p10 bra 	$L__BB0_4;
	mad.lo.s32 	%r17, %r5, %r14, %r10;
	mul.wide.s32 	%rd6, %r17, 4;
	add.s64 	%rd7, %rd2, %rd6;
	mov.b32 	%r18, 0;
	st.global.u32 	[%rd7], %r18;
	add.s64 	%rd8, %rd1, %rd6;
	st.global.u32 	[%rd8], %r18;
$L__BB0_4:
	ret;

}
	// .globl	nonMaximumSuppressionKernel
.visible .entry nonMaximumSuppressionKernel(
	.param .u64 .ptr .align 1 nonMaximumSuppressionKernel_param_0,
	.param .u64 .ptr .align 1 nonMaximumSuppressionKernel_param_1,
	.param .u64 .ptr .align 1 nonMaximumSuppressionKernel_param_2,
	.param .u32 nonMaximumSuppressionKernel_param_3,
	.param .u32 nonMaximumSuppressionKernel_param_4
)
{
	.reg .pred 	%p<30>;
	.reg .b32 	%r<40>;
	.reg .b32 	%f<15>;
	.reg .b64 	%rd<30>;
	.reg .b64 	%fd<3>;

	ld.param.u64 	%rd5, [nonMaximumSuppressionKernel_param_0];
	ld.param.u64 	%rd4, [nonMaximumSuppressionKernel_param_1];
	ld.param.u64 	%rd6, [nonMaximumSuppressionKernel_param_2];
	ld.param.u32 	%r15, [nonMaximumSuppressionKernel_param_3];
	ld.param.u32 	%r16, [nonMaximumSuppressionKernel_param_4];
	cvta.to.global.u64 	%rd1, %rd5;
	cvta.to.global.u64 	%rd2, %rd6;
	mov.u32 	%r17, %ctaid.x;
	mov.u32 	%r18, %ntid.x;
	mov.u32 	%r19, %tid.x;
	mad.lo.s32 	%r39, %r17, %r18, %r19;
	mov.u32 	%r21, %ctaid.y;
	mov.u32 	%r22, %ntid.y;
	mov.u32 	%r23, %tid.y;
	mad.lo.s32 	%r24, %r21, %r22, %r23;
	setp.lt.s32 	%p1, %r39, 1;
	add.s32 	%r25, %r15, -1;
	setp.ge.s32 	%p2, %r39, %r25;
	or.pred  	%p3, %p1, %p2;
	setp.eq.s32 	%p4, %r24, 0;
	or.pred  	%p5, %p4, %p3;
	add.s32 	%r26, %r16, -1;
	setp.ge.s32 	%p6, %r24, %r26;
	or.pred  	%p7, %p5, %p6;
	@%p7 bra 	$L__BB1_13;
	cvta.to.global.u64 	%rd9, %rd4;
	mul.lo.s32 	%r38, %r15, %r24;
	add.s32 	%r4, %r38, %r39;
	mul.wide.s32 	%rd10, %r4, 4;
	add.s64 	%rd11, %rd9, %rd10;
	ld.global.f32 	%f8, [%rd11];
	add.s64 	%rd3, %rd1, %rd10;
	ld.global.f32 	%f1, [%rd3];
	mul.f32 	%f9, %f8, 0f43340000;
	cvt.f64.f32 	%fd1, %f9;
	div.rn.f64 	%fd2, %fd1, 0d400921FB54442D18;
	cvt.rn.f32.f64 	%f10, %fd2;
	setp.lt.f32 	%p11, %f10, 0f00000000;
	add.f32 	%f11, %f10, 0f43340000;
	selp.f32 	%f2, %f11, %f10, %p11;
	setp.ge.f32 	%p12, %f2, 0f00000000;
	setp.lt.f32 	%p13, %f2, 0f41B40000;
	and.pred  	%p14, %p12, %p13;
	@%p14 bra 	$L__BB1_6;
	setp.ge.f32 	%p15, %f2, 0f431D8000;
	setp.le.f32 	%p16, %f2, 0f43340000;
	and.pred  	%p17, %p15, %p16;
	@%p17 bra 	$L__BB1_6;
	setp.ge.f32 	%p18, %f2, 0f41B40000;
	setp.lt.f32 	%p19, %f2, 0f42870000;
	and.pred  	%p20, %p18, %p19;
	@%p20 bra 	$L__BB1_7;
	setp.ge.f32 	%p21, %f2, 0f42870000;
	setp.lt.f32 	%p22, %f2, 0f42E10000;
	and.pred  	%p23, %p21, %p22;
	@%p23 bra 	$L__BB1_8;
	setp.ge.f32 	%p24, %f2, 0f42E10000;
	setp.lt.f32 	%p25, %f2, 0f431D8000;
	and.pred  	%p26, %p24, %p25;
	@%p26 bra 	$L__BB1_9;
$L__BB1_6:
	ld.global.f32 	%f14, [%rd3+-4];
	add.s32 	%r39, %r39, 1;
	bra.uni 	$L__BB1_10;
$L__BB1_7:
	sub.s32 	%r34, %r38, %r15;
	cvt.s64.s32 	%rd19, %r34;
	cvt.u64.u32 	%rd20, %r39;
	add.s64 	%rd21, %rd20, %rd19;
	shl.b64 	%rd22, %rd21, 2;
	add.s64 	%rd23, %rd1, %rd22;
	ld.global.f32 	%f14, [%rd23+4];
	shl.b32 	%r35, %r15, 1;
	add.s32 	%r38, %r34, %r35;
	add.s32 	%r39, %r39, -1;
	bra.uni 	$L__BB1_10;
$L__BB1_8:
	sub.s32 	%r31, %r38, %r15;
	add.s32 	%r32, %r31, %r39;
	mul.wide.s32 	%rd17, %r32, 4;
	add.s64 	%rd18, %rd1, %rd17;
	ld.global.f32 	%f14, [%rd18];
	shl.b32 	%r33, %r15, 1;
	add.s32 	%r38, %r31, %r33;
	bra.uni 	$L__BB1_10;
$L__BB1_9:
	sub.s32 	%r29, %r38, %r15;
	cvt.s64.s32 	%rd12, %r29;
	cvt.u64.u32 	%rd13, %r39;
	add.s64 	%rd14, %rd13, %rd12;
	shl.b64 	%rd15, %rd14, 2;
	add.s64 	%rd16, %rd1, %rd15;
	ld.global.f32 	%f14, [%rd16+-4];
	shl.b32 	%r30, %r15, 1;
	add.s32 	%r38, %r29, %r30;
	add.s32 	%r39, %r39, 1;
$L__BB1_10:
	add.s32 	%r36, %r39, %r38;
	mul.wide.s32 	%rd24, %r36, 4;
	add.s64 	%rd25, %rd1, %rd24;
	ld.global.f32 	%f12, [%rd25];
	setp.ltu.f32 	%p27, %f1, %f14;
	setp.ltu.f32 	%p28, %f1, %f12;
	or.pred  	%p29, %p27, %p28;
	@%p29 bra 	$L__BB1_12;
	add.s64 	%rd29, %rd2, %rd10;
	st.global.f32 	[%rd29], %f1;
	bra.uni 	$L__BB1_15;
$L__BB1_12:
	add.s64 	%rd27, %rd2, %rd10;
	mov.b32 	%r37, 0;
	st.global.u32 	[%rd27], %r37;
	bra.uni 	$L__BB1_15;
$L__BB1_13:
	setp.ge.s32 	%p8, %r39, %r15;
	setp.ge.s32 	%p9, %r24, %r16;
	or.pred  	%p10, %p8, %p9;
	@%p10 bra 	$L__BB1_15;
	mad.lo.s32 	%r27, %r15, %r24, %r39;
	mul.wide.s32 	%rd7, %r27, 4;
	add.s64 	%rd8, %rd2, %rd7;
	mov.b32 	%r28, 0;
	st.global.u32 	[%rd8], %r28;
$L__BB1_15:
	ret;

}
	// .globl	doubleThresholdKernel
.visible .entry doubleThresholdKernel(
	.param .u64 .ptr .align 1 doubleThresholdKernel_param_0,
	.param .u64 .ptr .align 1 doubleThresholdKernel_param_1,
	.param .f32 doubleThresholdKernel_param_2,
	.param .f32 doubleThresholdKernel_param_3,
	.param .u32 doubleThresholdKernel_param_4,
	.param .u32 doubleThresholdKernel_param_5
)
{
	.reg .pred 	%p<6>;
	.reg .b16 	%rs<4>;
	.reg .b32 	%r<14>;
	.reg .b32 	%f<4>;
	.reg .b64 	%rd<13>;

	ld.param.u64 	%rd2, [doubleThresholdKernel_param_0];
	ld.param.u64 	%rd3, [doubleThresholdKernel_param_1];
	ld.param.f32 	%f2, [doubleThresholdKernel_param_2];
	ld.param.f32 	%f3, [doubleThresholdKernel_param_3];
	ld.param.u32 	%r4, [doubleThresholdKernel_param_4];
	ld.param.u32 	%r5, [doubleThresholdKernel_param_5];
	cvta.to.global.u64 	%rd1, %rd3;
	mov.u32 	%r7, %ctaid.x;
	mov.u32 	%r8, %ntid.x;
	mov.u32 	%r9, %tid.x;
	mad.lo.s32 	%r1, %r7, %r8, %r9;
	mov.u32 	%r10, %ctaid.y;
	mov.u32 	%r11, %ntid.y;
	mov.u32 	%r12, %tid.y;
	mad.lo.s32 	%r13, %r10, %r11, %r12;
	setp.ge.s32 	%p1, %r1, %r4;
	setp.ge.s32 	%p2, %r13, %r5;
	or.pred  	%p3, %p1, %p2;
	@%p3 bra 	$L__BB2_6;
	cvta.to.global.u64 	%rd4, %rd2;
	mad.lo.s32 	%r3, %r4, %r13, %r1;
	mul.wide.s32 	%rd5, %r3, 4;
	add.s64 	%rd6, %rd4, %rd5;
	ld.global.f32 	%f1, [%rd6];
	setp.ltu.f32 	%p4, %f1, %f2;
	@%p4 bra 	$L__BB2_3;
	cvt.s64.s32 	%rd7, %r3;
	add.s64 	%rd8, %rd1, %rd7;
	mov.b16 	%rs1, 2;
	st.global.u8 	[%rd8], %rs1;
	bra.uni 	$L__BB2_6;
$L__BB2_3:
	setp.ltu.f32 	%p5, %f1, %f3;
	@%p5 bra 	$L__BB2_5;
	cvt.s64.s32 	%rd9, %r3;
	add.s64 	%rd10, %rd1, %rd9;
	mov.b16 	%rs2, 1;
	st.global.u8 	[%rd10], %rs2;
	bra.uni 	$L__BB2_6;
$L__BB2_5:
	cvt.s64.s32 	%rd11, %r3;
	add.s64 	%rd12, %rd1, %rd11;
	mov.b16 	%rs3, 0;
	st.global.u8 	[%rd12], %rs3;
$L__BB2_6:
	ret;

}
	// .globl	edgeTrackingHysteresisKernel
.visible .entry edgeTrackingHysteresisKernel(
	.param .u64 .ptr .align 1 edgeTrackingHysteresisKernel_param_0,
	.param .u32 edgeTrackingHysteresisKernel_param_1,
	.param .u32 edgeTrackingHysteresisKernel_param_2
)
{
	.reg .pred 	%p<47>;
	.reg .b16 	%rs<49>;
	.reg .b32 	%r<23>;
	.reg .b64 	%rd<20>;

	ld.param.u64 	%rd8, [edgeTrackingHysteresisKernel_param_0];
	ld.param.u32 	%r2, [edgeTrackingHysteresisKernel_param_1];
	ld.param.u32 	%r3, [edgeTrackingHysteresisKernel_param_2];
	cvta.to.global.u64 	%rd1, %rd8;
	mov.u32 	%r4, %ctaid.x;
	mov.u32 	%r5, %ntid.x;
	mov.u32 	%r6, %tid.x;
	mad.lo.s32 	%r7, %r4, %r5, %r6;
	mov.u32 	%r8, %ctaid.y;
	mov.u32 	%r9, %ntid.y;
	mov.u32 	%r10, %tid.y;
	mad.lo.s32 	%r11, %r8, %r9, %r10;
	mad.lo.s32 	%r1, %r2, %r11, %r7;
	mul.lo.s32 	%r12, %r3, %r2;
	setp.ge.s32 	%p10, %r1, %r12;
	@%p10 bra 	$L__BB3_31;
	cvt.s64.s32 	%rd9, %r1;
	add.s64 	%rd10, %rd1, %rd9;
	ld.global.u8 	%rs10, [%rd10];
	setp.ne.s16 	%p11, %rs10, 2;
	@%p11 bra 	$L__BB3_31;
	div.s32 	%r13, %r1, %r2;
	mul.lo.s32 	%r14, %r13, %r2;
	sub.s32 	%r15, %r1, %r14;
	add.s32 	%r16, %r13, -1;
	setp.gt.s32 	%p12, %r13, 0;
	setp.le.s32 	%p13, %r13, %r3;
	and.pred  	%p14, %p12, %p13;
	mul.lo.s32 	%r17, %r16, %r2;
	setp.gt.s32 	%p15, %r15, 0;
	setp.gt.s32 	%p16, %r2, -1;
	and.pred  	%p17, %p15, %p16;
	and.pred  	%p1, %p17, %p14;
	cvt.s64.s32 	%rd11, %r17;
	cvt.s64.s32 	%rd12, %r15;
	add.s64 	%rd13, %rd12, %rd11;
	add.s64 	%rd2, %rd1, %rd13;
	or.b32  	%r18, %r15, %r2;
	setp.gt.s32 	%p18, %r18, -1;
	and.pred  	%p2, %p18, %p14;
	add.s32 	%r19, %r15, %r17;
	cvt.s64.s32 	%rd14, %r19;
	add.s64 	%rd3, %rd1, %rd14;
	add.s32 	%r20, %r15, 1;
	setp.gt.s32 	%p19, %r15, -2;
	setp.lt.s32 	%p20, %r20, %r2;
	and.pred  	%p21, %p19, %p20;
	and.pred  	%p3, %p21, %p14;
	setp.gt.s32 	%p22, %r13, -1;
	setp.lt.s32 	%p23, %r13, %r3;
	and.pred  	%p24, %p22, %p23;
	and.pred  	%p4, %p17, %p24;
	cvt.s64.s32 	%rd15, %r14;
	add.s64 	%rd16, %rd12, %rd15;
	add.s64 	%rd4, %rd1, %rd16;
	and.pred  	%p5, %p18, %p24;
	cvt.s64.s32 	%rd17, %r2;
	add.s64 	%rd5, %rd3, %rd17;
	and.pred  	%p6, %p21, %p24;
	add.s32 	%r21, %r13, 1;
	setp.gt.s32 	%p25, %r13, -2;
	setp.lt.s32 	%p26, %r21, %r3;
	and.pred  	%p27, %p25, %p26;
	add.s32 	%r22, %r14, %r2;
	and.pred  	%p7, %p17, %p27;
	cvt.s64.s32 	%rd18, %r22;
	add.s64 	%rd19, %rd12, %rd18;
	add.s64 	%rd6, %rd1, %rd19;
	and.pred  	%p8, %p18, %p27;
	add.s64 	%rd7, %rd5, %rd17;
	and.pred  	%p9, %p21, %p27;
	not.pred 	%p28, %p1;
	not.pred 	%p30, %p2;
	not.pred 	%p32, %p3;
	not.pred 	%p34, %p4;
	not.pred 	%p36, %p5;
	not.pred 	%p38, %p6;
	not.pred 	%p40, %p7;
	not.pred 	%p42, %p8;
	not.pred 	%p44, %p9;
$L__BB3_3:
	mov.b16 	%rs41, 0;
	@%p28 bra 	$L__BB3_6;
	ld.global.u8 	%rs13, [%rd2+-1];
	setp.ne.s16 	%p29, %rs13, 1;
	@%p29 bra 	$L__BB3_6;
	mov.b16 	%rs15, 2;
	st.global.u8 	[%rd2+-1], %rs15;
	mov.b16 	%rs41, 1;
$L__BB3_6:
	@%p30 bra 	$L__BB3_9;
	ld.global.u8 	%rs16, [%rd3];
	setp.ne.s16 	%p31, %rs16, 1;
	@%p31 bra 	$L__BB3_9;
	mov.b16 	%rs18, 2;
	st.global.u8 	[%rd3], %rs18;
	mov.b16 	%rs41, 1;
$L__BB3_9:
	@%p32 bra 	$L__BB3_12;
	ld.global.u8 	%rs19, [%rd2+1];
	setp.ne.s16 	%p33, %rs19, 1;
	@%p33 bra 	$L__BB3_12;
	mov.b16 	%rs21, 2;
	st.global.u8 	[%rd2+1], %rs21;
	mov.b16 	%rs41, 1;
$L__BB3_12:
	@%p34 bra 	$L__BB3_15;
	ld.global.u8 	%rs22, [%rd4+-1];
	setp.ne.s16 	%p35, %rs22, 1;
	@%p35 bra 	$L__BB3_15;
	mov.b16 	%rs24, 2;
	st.global.u8 	[%rd4+-1], %rs24;
	mov.b16 	%rs41, 1;
$L__BB3_15:
	@%p36 bra 	$L__BB3_18;
	ld.global.u8 	%rs25, [%rd5];
	setp.ne.s16 	%p37, %rs25, 1;
	@%p37 bra 	$L__BB3_18;
	mov.b16 	%rs27, 2;
	st.global.u8 	[%rd5], %rs27;
	mov.b16 	%rs41, 1;
$L__BB3_18:
	@%p38 bra 	$L__BB3_21;
	ld.global.u8 	%rs28, [%rd4+1];
	setp.ne.s16 	%p39, %rs28, 1;
	@%p39 bra 	$L__BB3_21;
	mov.b16 	%rs30, 2;
	st.global.u8 	[%rd4+1], %rs30;
	mov.b16 	%rs41, 1;
$L__BB3_21:
	@%p40 bra 	$L__BB3_24;
	ld.global.u8 	%rs31, [%rd6+-1];
	setp.ne.s16 	%p41, %rs31, 1;
	@%p41 bra 	$L__BB3_24;
	mov.b16 	%rs33, 2;
	st.global.u8 	[%rd6+-1], %rs33;
	mov.b16 	%rs41, 1;
$L__BB3_24:
	@%p42 bra 	$L__BB3_27;
	ld.global.u8 	%rs34, [%rd7];
	setp.ne.s16 	%p43, %rs34, 1;
	@%p43 bra 	$L__BB3_27;
	mov.b16 	%rs36, 2;
	st.global.u8 	[%rd7], %rs36;
	mov.b16 	%rs41, 1;
$L__BB3_27:
	@%p44 bra 	$L__BB3_30;
	ld.global.u8 	%rs37, [%rd6+1];
	setp.ne.s16 	%p45, %rs37, 1;
	@%p45 bra 	$L__BB3_30;
	mov.b16 	%rs39, 2;
	st.global.u8 	[%rd6+1], %rs39;
	mov.b16 	%rs41, 1;
$L__BB3_30:
	setp.ne.s16 	%p46, %rs41, 0;
	@%p46 bra 	$L__BB3_3;
$L__BB3_31:
	ret;

}
	// .globl	thresholdEdgeMapKernel
.visible .entry thresholdEdgeMapKernel(
	.param .u64 .ptr .align 1 thresholdEdgeMapKernel_param_0,
	.param .u32 thresholdEdgeMapKernel_param_1,
	.param .u32 thresholdEdgeMapKernel_param_2
)
{
	.reg .pred 	%p<3>;
	.reg .b16 	%rs<4>;
	.reg .b32 	%r<13>;
	.reg .b64 	%rd<5>;

	ld.param.u64 	%rd2, [thresholdEdgeMapKernel_param_0];
	ld.param.u32 	%r2, [thresholdEdgeMapKernel_param_1];
	ld.param.u32 	%r3, [thresholdEdgeMapKernel_param_2];
	mov.u32 	%r4, %ctaid.x;
	mov.u32 	%r5, %ntid.x;
	mov.u32 	%r6, %tid.x;
	mad.lo.s32 	%r7, %r4, %r5, %r6;
	mov.u32 	%r8, %ctaid.y;
	mov.u32 	%r9, %ntid.y;
	mov.u32 	%r10, %tid.y;
	mad.lo.s32 	%r11, %r8, %r9, %r10;
	mad.lo.s32 	%r1, %r2, %r11, %r7;
	mul.lo.s32 	%r12, %r3, %r2;
	setp.ge.s32 	%p1, %r1, %r12;
	@%p1 bra 	$L__BB4_4;
	cvta.to.global.u64 	%rd3, %rd2;
	cvt.s64.s32 	%rd4, %r1;
	add.s64 	%rd1, %rd3, %rd4;
	ld.global.u8 	%rs1, [%rd1];
	setp.ne.s16 	%p2, %rs1, 2;
	@%p2 bra 	$L__BB4_3;
	mov.b16 	%rs3, 255;
	st.global.u8 	[%rd1], %rs3;
	bra.uni 	$L__BB4_4;
$L__BB4_3:
	mov.b16 	%rs2, 0;
	st.global.u8 	[%rd1], %rs2;
$L__BB4_4:
	ret;

}


// ===== COMPILED SASS (sm_100) =====

	.target	sm_100

	.elftype	@"ET_EXEC"


//--------------------- .note.nv.tkinfo           --------------------------
	.section	.note.nv.tkinfo,"",@"SHT_NOTE"
	.sectionflags	@"SHF_NOTE_NV_TKINFO"
	.tkinfo
        /*0018*/ 	.word	0x00000002
        /*0030*/ 	.string	""
        /*0030*/ 	.string	"ptxas"
        /*0030*/ 	.string	"Cuda compilation tools, release 13.0, V13.0.88"
        /*0030*/ 	.string	"Build cuda_13.0.r13.0/compiler.36424714_0"
        /*0030*/ 	.string	"-arch sm_100 -m 64 "



//--------------------- .note.nv.cuinfo           --------------------------
	.section	.note.nv.cuinfo,"",@"SHT_NOTE"
	.sectionflags	@"SHF_NOTE_NV_CUINFO"
        /*0018*/ 	.short	0x0002
        /*001a*/ 	.short	0x0064
        /*001c*/ 	.short	0x0082
	.zero		2


//--------------------- .nv.info                  --------------------------
	.section	.nv.info,"",@"SHT_CUDA_INFO"
	.align	4


	//----- nvinfo : EIATTR_REGCOUNT
	.align		4
        /*0000*/ 	.byte	0x04, 0x2f
        /*0002*/ 	.short	(.L_3 - .L_2)
	.align		4
.L_2:
        /*0004*/ 	.word	index@(sobelFilterKernel)
        /*0008*/ 	.word	0x0000001c


	//----- nvinfo : EIATTR_FRAME_SIZE
	.align		4
.L_3:
        /*000c*/ 	.byte	0x04, 0x11
        /*000e*/ 	.short	(.L_5 - .L_4)
	.align		4
.L_4:
        /*0010*/ 	.word	index@($__internal_2_$__cuda_sm3x_div_rn_noftz_f32_slowpath)
        /*0014*/ 	.word	0x00000000


	//----- nvinfo : EIATTR_FRAME_SIZE
	.align		4
.L_5:
        /*0018*/ 	.byte	0x04, 0x11
        /*001a*/ 	.short	(.L_7 - .L_6)
	.align		4
.L_6:
        /*001c*/ 	.word	index@($__internal_1_$__cuda_sm20_sqrt_rn_f32_slowpath)
        /*0020*/ 	.word	0x00000000


	//----- nvinfo : EIATTR_FRAME_SIZE
	.align		4
.L_7:
        /*0024*/ 	.byte	0x04, 0x11
        /*0026*/ 	.short	(.L_9 - .L_8)
	.align		4
.L_8:
        /*0028*/ 	.word	index@(sobelFilterKernel)
        /*002c*/ 	.word	0x00000000


	//----- nvinfo : EIATTR_REGCOUNT
	.align		4
.L_9:
        /*0030*/ 	.byte	0x04, 0x2f
        /*0032*/ 	.short	(.L_11 - .L_10)
	.align		4
.L_10:
        /*0034*/ 	.word	index@(nonMaximumSuppressionKernel)
        /*0038*/ 	.word	0x0000001c


	//----- nvinfo : EIATTR_FRAME_SIZE
	.align		4
.L_11:
        /*003c*/ 	.byte	0x04, 0x11
        /*003e*/ 	.short	(.L_13 - .L_12)
	.align		4
.L_12:
        /*0040*/ 	.word	index@($__internal_0_$__cuda_sm20_div_rn_f64_full)
        /*0044*/ 	.word	0x00000000


	//----- nvinfo : EIATTR_FRAME_SIZE
	.align		4
.L_13:
        /*0048*/ 	.byte	0x04, 0x11
        /*004a*/ 	.short	(.L_15 - .L_14)
	.align		4
.L_14:
        /*004c*/ 	.word	index@(nonMaximumSuppressionKernel)
        /*0050*/ 	.word	0x00000000


	//----- nvinfo : EIATTR_REGCOUNT
	.align		4
.L_15:
        /*0054*/ 	.byte	0x04, 0x2f
        /*0056*/ 	.short	(.L_17 - .L_16)
	.align		4
.L_16:
        /*0058*/ 	.word	index@(doubleThresholdKernel)
        /*005c*/ 	.word	0x0000000a


	//----- nvinfo : EIATTR_FRAME_SIZE
	.align		4
.L_17:
        /*0060*/ 	.byte	0x04, 0x11
        /*0062*/ 	.short	(.L_19 - .L_18)
	.align		4
.L_18:
        /*0064*/ 	.word	index@(doubleThresholdKernel)
        /*0068*/ 	.word	0x00000000


	//----- nvinfo : EIATTR_REGCOUNT
	.align		4
.L_19:
        /*006c*/ 	.byte	0x04, 0x2f
        /*006e*/ 	.short	(.L_21 - .L_20)
	.align		4
.L_20:
        /*0070*/ 	.word	index@(edgeTrackingHysteresisKernel)
        /*0074*/ 	.word	0x00000015


	//----- nvinfo : EIATTR_FRAME_SIZE
	.align		4
.L_21:
        /*0078*/ 	.byte	0x04, 0x11
        /*007a*/ 	.short	(.L_23 - .L_22)
	.align		4
.L_22:
        /*007c*/ 	.word	index@(edgeTrackingHysteresisKernel)
        /*0080*/ 	.word	0x00000000


	//----- nvinfo : EIATTR_REGCOUNT
	.align		4
.L_23:
        /*0084*/ 	.byte	0x04, 0x2f
        /*0086*/ 	.short	(.L_25 - .L_24)
	.align		4
.L_24:
        /*0088*/ 	.word	index@(thresholdEdgeMapKernel)
        /*008c*/ 	.word	0x00000008


	//----- nvinfo : EIATTR_FRAME_SIZE
	.align		4
.L_25:
        /*0090*/ 	.byte	0x04, 0x11
        /*0092*/ 	.short	(.L_27 - .L_26)
	.align		4
.L_26:
        /*0094*/ 	.word	index@(thresholdEdgeMapKernel)
        /*0098*/ 	.word	0x00000000


	//----- nvinfo : EIATTR_MIN_STACK_SIZE
	.align		4
.L_27:
        /*009c*/ 	.byte	0x04, 0x12
        /*009e*/ 	.short	(.L_29 - .L_28)
	.align		4
.L_28:
        /*00a0*/ 	.word	index@(thresholdEdgeMapKernel)
        /*00a4*/ 	.word	0x00000000


	//----- nvinfo : EIATTR_MIN_STACK_SIZE
	.align		4
.L_29:
        /*00a8*/ 	.byte	0x04, 0x12
        /*00aa*/ 	.short	(.L_31 - .L_30)
	.align		4
.L_30:
        /*00ac*/ 	.word	index@(edgeTrackingHysteresisKernel)
        /*00b0*/ 	.word	0x00000000


	//----- nvinfo : EIATTR_MIN_STACK_SIZE
	.align		4
.L_31:
        /*00b4*/ 	.byte	0x04, 0x12
        /*00b6*/ 	.short	(.L_33 - .L_32)
	.align		4
.L_32:
        /*00b8*/ 	.word	index@(doubleThresholdKernel)
        /*00bc*/ 	.word	0x00000000


	//----- nvinfo : EIATTR_MIN_STACK_SIZE
	.align		4
.L_33:
        /*00c0*/ 	.byte	0x04, 0x12
        /*00c2*/ 	.short	(.L_35 - .L_34)
	.align		4
.L_34:
        /*00c4*/ 	.word	index@(nonMaximumSuppressionKernel)
        /*00c8*/ 	.word	0x00000000


	//----- nvinfo : EIATTR_MIN_STACK_SIZE
	.align		4
.L_35:
        /*00cc*/ 	.byte	0x04, 0x12
        /*00ce*/ 	.short	(.L_37 - .L_36)
	.align		4
.L_36:
        /*00d0*/ 	.word	index@(sobelFilterKernel)
        /*00d4*/ 	.word	0x00000000
.L_37:


//--------------------- .nv.compat                --------------------------
	.section	.nv.compat,"",@"SHT_CUDA_COMPAT_INFO"
	.align	4
        /*0000*/ 	.byte	0x02, 0x09, 0x00, 0x00, 0x02, 0x02, 0x01, 0x00, 0x02, 0x05, 0x05, 0x00, 0x03, 0x07, 0x01, 0x01
        /*0010*/ 	.byte	0x02, 0x03, 0x00, 0x00, 0x02, 0x06, 0x01, 0x00, 0x04, 0x0b, 0x08, 0x00, 0x01, 0x00, 0x00, 0x00
        /*0020*/ 	.byte	0x00, 0x00, 0x00, 0x00


//--------------------- .nv.info.thresholdEdgeMapKernel --------------------------
	.section	.nv.info.thresholdEdgeMapKernel,"",@"SHT_CUDA_INFO"
	.sectionflags	@""
	.align	4


	//----- nvinfo : EIATTR_CUDA_API_VERSION
	.align		4
        /*0000*/ 	.byte	0x04, 0x37
        /*0002*/ 	.short	(.L_39 - .L_38)
.L_38:
        /*0004*/ 	.word	0x00000082


	//----- nvinfo : EIATTR_KPARAM_INFO
	.align		4
.L_39:
        /*0008*/ 	.byte	0x04, 0x17
        /*000a*/ 	.short	(.L_41 - .L_40)
.L_40:
        /*000c*/ 	.word	0x00000000
        /*0010*/ 	.short	0x0002
        /*0012*/ 	.short	0x000c
        /*0014*/ 	.byte	0x00, 0xf0, 0x11, 0x00


	//----- nvinfo : EIATTR_KPARAM_INFO
	.align		4
.L_41:
        /*0018*/ 	.byte	0x04, 0x17
        /*001a*/ 	.short	(.L_43 - .L_42)
.L_42:
        /*001c*/ 	.word	0x00000000
        /*0020*/ 	.short	0x0001
        /*0022*/ 	.short	0x0008
        /*0024*/ 	.byte	0x00, 0xf0, 0x11, 0x00


	//----- nvinfo : EIATTR_KPARAM_INFO
	.align		4
.L_43:
        /*0028*/ 	.byte	0x04, 0x17
        /*002a*/ 	.short	(.L_45 - .L_44)
.L_44:
        /*002c*/ 	.word	0x00000000
        /*0030*/ 	.short	0x0000
        /*0032*/ 	.short	0x0000
        /*0034*/ 	.byte	0x00, 0xf5, 0x21, 0x00


	//----- nvinfo : EIATTR_SPARSE_MMA_MASK
	.align		4
.L_45:
        /*0038*/ 	.byte	0x03, 0x50
        /*003a*/ 	.short	0x0000


	//----- nvinfo : EIATTR_MAXREG_COUNT
	.align		4
        /*003c*/ 	.byte	0x03, 0x1b
        /*003e*/ 	.short	0x00ff


	//----- nvinfo : EIATTR_MERCURY_ISA_VERSION
	.align		4
        /*0040*/ 	.byte	0x03, 0x5f
        /*0042*/ 	.short	0x0101


	//----- nvinfo : EIATTR_VRC_CTA_INIT_COUNT
	.align		4
        /*0044*/ 	.byte	0x02, 0x4a
	.zero		1
	.zero		1


	//----- nvinfo : EIATTR_EXIT_INSTR_OFFSETS
	.align		4
        /*0048*/ 	.byte	0x04, 0x1c
        /*004a*/ 	.short	(.L_47 - .L_46)


	//   ....[0]....
.L_46:
        /*004c*/ 	.word	0x000000d0


	//   ....[1]....
        /*0050*/ 	.word	0x00000160


	//   ....[2]....
        /*0054*/ 	.word	0x00000180


	//----- nvinfo : EIATTR_CBANK_PARAM_SIZE
	.align		4
.L_47:
        /*0058*/ 	.byte	0x03, 0x19
        /*005a*/ 	.short	0x0010


	//----- nvinfo : EIATTR_PARAM_CBANK
	.align		4
        /*005c*/ 	.byte	0x04, 0x0a
        /*005e*/ 	.short	(.L_49 - .L_48)
	.align		4
.L_48:
        /*0060*/ 	.word	index@(.nv.constant0.thresholdEdgeMapKernel)
        /*0064*/ 	.short	0x0380
        /*0066*/ 	.short	0x0010


	//----- nvinfo : EIATTR_SW_WAR
	.align		4
.L_49:
        /*0068*/ 	.byte	0x04, 0x36
        /*006a*/ 	.short	(.L_51 - .L_50)
.L_50:
        /*006c*/ 	.word	0x00000008
.L_51:


//--------------------- .nv.info.edgeTrackingHysteresisKernel --------------------------
	.section	.nv.info.edgeTrackingHysteresisKernel,"",@"SHT_CUDA_INFO"
	.sectionflags	@""
	.align	4


	//----- nvinfo : EIATTR_CUDA_API_VERSION
	.align		4
        /*0000*/ 	.byte	0x04, 0x37
        /*0002*/ 	.short	(.L_53 - .L_52)
.L_52:
        /*0004*/ 	.word	0x00000082


	//----- nvinfo : EIATTR_KPARAM_INFO
	.align		4
.L_53:
        /*0008*/ 	.byte	0x04, 0x17
        /*000a*/ 	.short	(.L_55 - .L_54)
.L_54:
        /*000c*/ 	.word	0x00000000
        /*0010*/ 	.short	0x0002
        /*0012*/ 	.short	0x000c
        /*0014*/ 	.byte	0x00, 0xf0, 0x11, 0x00


	//----- nvinfo : EIATTR_KPARAM_INFO
	.align		4
.L_55:
        /*0018*/ 	.byte	0x04, 0x17
        /*001a*/ 	.short	(.L_57 - .L_56)
.L_56:
        /*001c*/ 	.word	0x00000000
        /*0020*/ 	.short	0x0001
        /*0022*/ 	.short	0x0008
        /*0024*/ 	.byte	0x00, 0xf0, 0x11, 0x00


	//----- nvinfo : EIATTR_KPARAM_INFO
	.align		4
.L_57:
        /*0028*/ 	.byte	0x04, 0x17
        /*002a*/ 	.short	(.L_59 - .L_58)
.L_58:
        /*002c*/ 	.word	0x00000000
        /*0030*/ 	.short	0x0000
        /*0032*/ 	.short	0x0000
        /*0034*/ 	.byte	0x00, 0xf5, 0x21, 0x00


	//----- nvinfo : EIATTR_SPARSE_MMA_MASK
	.align		4
.L_59:
        /*0038*/ 	.byte	0x03, 0x50
        /*003a*/ 	.short	0x0000


	//----- nvinfo : EIATTR_MAXREG_COUNT
	.align		4
        /*003c*/ 	.byte	0x03, 0x1b
        /*003e*/ 	.short	0x00ff


	//----- nvinfo : EIATTR_MERCURY_ISA_VERSION
	.align		4
        /*0040*/ 	.byte	0x03, 0x5f
        /*0042*/ 	.short	0x0101


	//----- nvinfo : EIATTR_VRC_CTA_INIT_COUNT
	.align		4
        /*0044*/ 	.byte	0x02, 0x4a
	.zero		1
	.zero		1


	//----- nvinfo : EIATTR_EXIT_INSTR_OFFSETS
	.align		4
        /*0048*/ 	.byte	0x04, 0x1c
        /*004a*/ 	.short	(.L_61 - .L_60)


	//   ....[0]....
.L_60:
        /*004c*/ 	.word	0x000000d0


	//   ....[1]....
        /*0050*/ 	.word	0x00000140


	//   ....[2]....
        /*0054*/ 	.word	0x00000b40


	//----- nvinfo : EIATTR_CRS_STACK_SIZE
	.align		4
.L_61:
        /*0058*/ 	.byte	0x04, 0x1e
        /*005a*/ 	.short	(.L_63 - .L_62)
.L_62:
        /*005c*/ 	.word	0x00000000


	//----- nvinfo : EIATTR_CBANK_PARAM_SIZE
	.align		4
.L_63:
        /*0060*/ 	.byte	0x03, 0x19
        /*0062*/ 	.short	0x0010


	//----- nvinfo : EIATTR_PARAM_CBANK
	.align		4
        /*0064*/ 	.byte	0x04, 0x0a
        /*0066*/ 	.short	(.L_65 - .L_64)
	.align		4
.L_64:
        /*0068*/ 	.word	index@(.nv.constant0.edgeTrackingHysteresisKernel)
        /*006c*/ 	.short	0x0380
        /*006e*/ 	.short	0x0010


	//----- nvinfo : EIATTR_SW_WAR
	.align		4
.L_65:
        /*0070*/ 	.byte	0x04, 0x36
        /*0072*/ 	.short	(.L_67 - .L_66)
.L_66:
        /*0074*/ 	.word	0x00000008
.L_67:


//--------------------- .nv.info.doubleThresholdKernel --------------------------
	.section	.nv.info.doubleThresholdKernel,"",@"SHT_CUDA_INFO"
	.sectionflags	@""
	.align	4


	//----- nvinfo : EIATTR_CUDA_API_VERSION
	.align		4
        /*0000*/ 	.byte	0x04, 0x37
        /*0002*/ 	.short	(.L_69 - .L_68)
.L_68:
        /*0004*/ 	.word	0x00000082


	//----- nvinfo : EIATTR_KPARAM_INFO
	.align		4
.L_69:
        /*0008*/ 	.byte	0x04, 0x17
        /*000a*/ 	.short	(.L_71 - .L_70)
.L_70:
        /*000c*/ 	.word	0x00000000
        /*0010*/ 	.short	0x0005
        /*0012*/ 	.short	0x001c
        /*0014*/ 	.byte	0x00, 0xf0, 0x11, 0x00


	//----- nvinfo : EIATTR_KPARAM_INFO
	.align		4
.L_71:
        /*0018*/ 	.byte	0x04, 0x17
        /*001a*/ 	.short	(.L_73 - .L_72)
.L_72:
        /*001c*/ 	.word	0x00000000
        /*0020*/ 	.short	0x0004
        /*0022*/ 	.short	0x0018
        /*0024*/ 	.byte	0x00, 0xf0, 0x11, 0x00


	//----- nvinfo : EIATTR_KPARAM_INFO
	.align		4
.L_73:
        /*0028*/ 	.byte	0x04, 0x17
        /*002a*/ 	.short	(.L_75 - .L_74)
.L_74:
        /*002c*/ 	.word	0x00000000
        /*0030*/ 	.short	0x0003
        /*0032*/ 	.short	0x0014
        /*0034*/ 	.byte	0x00, 0xf0, 0x11, 0x00


	//----- nvinfo : EIATTR_KPARAM_INFO
	.align		4
.L_75:
        /*0038*/ 	.byte	0x04, 0x17
        /*003a*/ 	.short	(.L_77 - .L_76)
.L_76:
        /*003c*/ 	.word	0x00000000
        /*0040*/ 	.short	0x0002
        /*0042*/ 	.short	0x0010
        /*0044*/ 	.byte	0x00, 0xf0, 0x11, 0x00


	//----- nvinfo : EIATTR_KPARAM_INFO
	.align		4
.L_77:
        /*0048*/ 	.byte	0x04, 0x17
        /*004a*/ 	.short	(.L_79 - .L_78)
.L_78:
        /*004c*/ 	.word	0x00000000
        /*0050*/ 	.short	0x0001
        /*0052*/ 	.short	0x0008
        /*0054*/ 	.byte	0x00, 0xf5, 0x21, 0x00


	//----- nvinfo : EIATTR_KPARAM_INFO
	.align		4
.L_79:
        /*0058*/ 	.byte	0x04, 0x17
        /*005a*/ 	.short	(.L_81 - .L_80)
.L_80:
        /*005c*/ 	.word	0x00000000
        /*0060*/ 	.short	0x0000
        /*0062*/ 	.short	0x0000
        /*0064*/ 	.byte	0x00, 0xf5, 0x21, 0x00


	//----- nvinfo : EIATTR_SPARSE_MMA_MASK
	.align		4
.L_81:
        /*0068*/ 	.byte	0x03, 0x50
        /*006a*/ 	.short	0x0000


	//----- nvinfo : EIATTR_MAXREG_COUNT
	.align		4
        /*006c*/ 	.byte	0x03, 0x1b
        /*006e*/ 	.short	0x00ff


	//----- nvinfo : EIATTR_MERCURY_ISA_VERSION
	.align		4
        /*0070*/ 	.byte	0x03, 0x5f
        /*0072*/ 	.short	0x0101


	//----- nvinfo : EIATTR_VRC_CTA_INIT_COUNT
	.align		4
        /*0074*/ 	.byte	0x02, 0x4a
	.zero		1
	.zero		1


	//----- nvinfo : EIATTR_EXIT_INSTR_OFFSETS
	.align		4
        /*0078*/ 	.byte	0x04, 0x1c
        /*007a*/ 	.short	(.L_83 - .L_82)


	//   ....[0]....
.L_82:
        /*007c*/ 	.word	0x000000c0


	//   ....[1]....
        /*0080*/ 	.word	0x00000190


	//   ....[2]....
        /*0084*/ 	.word	0x00000210


	//   ....[3]....
        /*0088*/ 	.word	0x00000260


	//----- nvinfo : EIATTR_CBANK_PARAM_SIZE
	.align		4
.L_83:
        /*008c*/ 	.byte	0x03, 0x19
        /*008e*/ 	.short	0x0020


	//----- nvinfo : EIATTR_PARAM_CBANK
	.align		4
        /*0090*/ 	.byte	0x04, 0x0a
        /*0092*/ 	.short	(.L_85 - .L_84)
	.align		4
.L_84:
        /*0094*/ 	.word	index@(.nv.constant0.doubleThresholdKernel)
        /*0098*/ 	.short	0x0380
        /*009a*/ 	.short	0x0020


	//----- nvinfo : EIATTR_SW_WAR
	.align		4
.L_85:
        /*009c*/ 	.byte	0x04, 0x36
        /*009e*/ 	.short	(.L_87 - .L_86)
.L_86:
        /*00a0*/ 	.word	0x00000008
.L_87:


//--------------------- .nv.info.nonMaximumSuppressionKernel --------------------------
	.section	.nv.info.nonMaximumSuppressionKernel,"",@"SHT_CUDA_INFO"
	.sectionflags	@""
	.align	4


	//----- nvinfo : EIATTR_CUDA_API_VERSION
	.align		4
        /*0000*/ 	.byte	0x04, 0x37
        /*0002*/ 	.short	(.L_89 - .L_88)
.L_88:
        /*0004*/ 	.word	0x00000082


	//----- nvinfo : EIATTR_KPARAM_INFO
	.align		4
.L_89:
        /*0008*/ 	.byte	0x04, 0x17
        /*000a*/ 	.short	(.L_91 - .L_90)
.L_90:
        /*000c*/ 	.word	0x00000000
        /*0010*/ 	.short	0x0004
        /*0012*/ 	.short	0x001c
        /*0014*/ 	.byte	0x00, 0xf0, 0x11, 0x00


	//----- nvinfo : EIATTR_KPARAM_INFO
	.align		4
.L_91:
        /*0018*/ 	.byte	0x04, 0x17
        /*001a*/ 	.short	(.L_93 - .L_92)
.L_92:
        /*001c*/ 	.word	0x00000000
        /*0020*/ 	.short	0x0003
        /*0022*/ 	.short	0x0018
        /*0024*/ 	.byte	0x00, 0xf0, 0x11, 0x00


	//----- nvinfo : EIATTR_KPARAM_INFO
	.align		4
.L_93:
        /*0028*/ 	.byte	0x04, 0x17
        /*002a*/ 	.short	(.L_95 - .L_94)
.L_94:
        /*002c*/ 	.word	0x00000000
        /*0030*/ 	.short	0x0002
        /*0032*/ 	.short	0x0010
        /*0034*/ 	.byte	0x00, 0xf5, 0x21, 0x00


	//----- nvinfo : EIATTR_KPARAM_INFO
	.align		4
.L_95:
        /*0038*/ 	.byte	0x04, 0x17
        /*003a*/ 	.short	(.L_97 - .L_96)
.L_96:
        /*003c*/ 	.word	0x00000000
        /*0040*/ 	.short	0x0001
        /*0042*/ 	.short	0x0008
        /*0044*/ 	.byte	0x00, 0xf5, 0x21, 0x00


	//----- nvinfo : EIATTR_KPARAM_INFO
	.align		4
.L_97:
        /*0048*/ 	.byte	0x04, 0x17
        /*004a*/ 	.short	(.L_99 - .L_98)
.L_98:
        /*004c*/ 	.word	0x00000000
        /*0050*/ 	.short	0x0000
        /*0052*/ 	.short	0x0000
        /*0054*/ 	.byte	0x00, 0xf5, 0x21, 0x00


	//----- nvinfo : EIATTR_SPARSE_MMA_MASK
	.align		4
.L_99:
        /*0058*/ 	.byte	0x03, 0x50
        /*005a*/ 	.short	0x0000


	//----- nvinfo : EIATTR_MAXREG_COUNT
	.align		4
        /*005c*/ 	.byte	0x03, 0x1b
        /*005e*/ 	.short	0x00ff


	//----- nvinfo : EIATTR_MERCURY_ISA_VERSION
	.align		4
        /*0060*/ 	.byte	0x03, 0x5f
        /*0062*/ 	.short	0x0101


	//----- nvinfo : EIATTR_VRC_CTA_INIT_COUNT
	.align		4
        /*0064*/ 	.byte	0x02, 0x4a
	.zero		1
	.zero		1


	//----- nvinfo : EIATTR_EXIT_INSTR_OFFSETS
	.align		4
        /*0068*/ 	.byte	0x04, 0x1c
        /*006a*/ 	.short	(.L_101 - .L_100)


	//   ....[0]....
.L_100:
        /*006c*/ 	.word	0x00000720


	//   ....[1]....
        /*0070*/ 	.word	0x00000760


	//   ....[2]....
        /*0074*/ 	.word	0x00000790


	//   ....[3]....
        /*0078*/ 	.word	0x000007e0


	//----- nvinfo : EIATTR_CRS_STACK_SIZE
	.align		4
.L_101:
        /*007c*/ 	.byte	0x04, 0x1e
        /*007e*/ 	.short	(.L_103 - .L_102)
.L_102:
        /*0080*/ 	.word	0x00000000


	//----- nvinfo : EIATTR_CBANK_PARAM_SIZE
	.align		4
.L_103:
        /*0084*/ 	.byte	0x03, 0x19
        /*0086*/ 	.short	0x0020


	//----- nvinfo : EIATTR_PARAM_CBANK
	.align		4
        /*0088*/ 	.byte	0x04, 0x0a
        /*008a*/ 	.short	(.L_105 - .L_104)
	.align		4
.L_104:
        /*008c*/ 	.word	index@(.nv.constant0.nonMaximumSuppressionKernel)
        /*0090*/ 	.short	0x0380
        /*0092*/ 	.short	0x0020


	//----- nvinfo : EIATTR_SW_WAR
	.align		4
.L_105:
        /*0094*/ 	.byte	0x04, 0x36
        /*0096*/ 	.short	(.L_107 - .L_106)
.L_106:
        /*0098*/ 	.word	0x00000008
.L_107:


//--------------------- .nv.info.sobelFilterKernel --------------------------
	.section	.nv.info.sobelFilterKernel,"",@"SHT_CUDA_INFO"
	.sectionflags	@""
	.align	4


	//----- nvinfo : EIATTR_CUDA_API_VERSION
	.align		4
        /*0000*/ 	.byte	0x04, 0x37
        /*0002*/ 	.short	(.L_109 - .L_108)
.L_108:
        /*0004*/ 	.word	0x00000082


	//----- nvinfo : EIATTR_KPARAM_INFO
	.align		4
.L_109:
        /*0008*/ 	.byte	0x04, 0x17
        /*000a*/ 	.short	(.L_111 - .L_110)
.L_110:
        /*000c*/ 	.word	0x00000000
        /*0010*/ 	.short	0x0004
        /*0012*/ 	.short	0x001c
        /*0014*/ 	.byte	0x00, 0xf0, 0x11, 0x00


	//----- nvinfo : EIATTR_KPARAM_INFO
	.align		4
.L_111:
        /*0018*/ 	.byte	0x04, 0x17
        /*001a*/ 	.short	(.L_113 - .L_112)
.L_112:
        /*001c*/ 	.word	0x00000000
        /*0020*/ 	.short	0x0003
        /*0022*/ 	.short	0x0018
        /*0024*/ 	.byte	0x00, 0xf0, 0x11, 0x00


	//----- nvinfo : EIATTR_KPARAM_INFO
	.align		4
.L_113:
        /*0028*/ 	.byte	0x04, 0x17
        /*002a*/ 	.short	(.L_115 - .L_114)
.L_114:
        /*002c*/ 	.word	0x00000000
        /*0030*/ 	.short	0x0002
        /*0032*/ 	.short	0x0010
        /*0034*/ 	.byte	0x00, 0xf5, 0x21, 0x00


	//----- nvinfo : EIATTR_KPARAM_INFO
	.align		4
.L_115:
        /*0038*/ 	.byte	0x04, 0x17
        /*003a*/ 	.short	(.L_117 - .L_116)
.L_116:
        /*003c*/ 	.word	0x00000000
        /*0040*/ 	.short	0x0001
        /*0042*/ 	.short	0x0008
        /*0044*/ 	.byte	0x00, 0xf5, 0x21, 0x00


	//----- nvinfo : EIATTR_KPARAM_INFO
	.align		4
.L_117:
        /*0048*/ 	.byte	0x04, 0x17
        /*004a*/ 	.short	(.L_119 - .L_118)
.L_118:
        /*004c*/ 	.word	0x00000000
        /*0050*/ 	.short	0x0000
        /*0052*/ 	.short	0x0000
        /*0054*/ 	.byte	0x00, 0xf5, 0x21, 0x00


	//----- nvinfo : EIATTR_SPARSE_MMA_MASK
	.align		4
.L_119:
        /*0058*/ 	.byte	0x03, 0x50
        /*005a*/ 	.short	0x0000


	//----- nvinfo : EIATTR_MAXREG_COUNT
	.align		4
        /*005c*/ 	.byte	0x03, 0x1b
        /*005e*/ 	.short	0x00ff


	//----- nvinfo : EIATTR_MERCURY_ISA_VERSION
	.align		4
        /*0060*/ 	.byte	0x03, 0x5f
        /*0062*/ 	.short	0x0101


	//----- nvinfo : EIATTR_VRC_CTA_INIT_COUNT
	.align		4
        /*0064*/ 	.byte	0x02, 0x4a
	.zero		1
	.zero		1


	//----- nvinfo : EIATTR_EXIT_INSTR_OFFSETS
	.align		4
        /*0068*/ 	.byte	0x04, 0x1c
        /*006a*/ 	.short	(.L_121 - .L_120)


	//   ....[0]....
.L_120:
        /*006c*/ 	.word	0x000007b0


	//   ....[1]....
        /*0070*/ 	.word	0x000007e0


	//   ....[2]....
        /*0074*/ 	.word	0x00000860


	//----- nvinfo : EIATTR_CRS_STACK_SIZE
	.align		4
.L_121:
        /*0078*/ 	.byte	0x04, 0x1e
        /*007a*/ 	.short	(.L_123 - .L_122)
.L_122:
        /*007c*/ 	.word	0x00000000


	//----- nvinfo : EIATTR_CBANK_PARAM_SIZE
	.align		4
.L_123:
        /*0080*/ 	.byte	0x03, 0x19
        /*0082*/ 	.short	0x0020


	//----- nvinfo : EIATTR_PARAM_CBANK
	.align		4
        /*0084*/ 	.byte	0x04, 0x0a
        /*0086*/ 	.short	(.L_125 - .L_124)
	.align		4
.L_124:
        /*0088*/ 	.word	index@(.nv.constant0.sobelFilterKernel)
        /*008c*/ 	.short	0x0380
        /*008e*/ 	.short	0x0020


	//----- nvinfo : EIATTR_SW_WAR
	.align		4
.L_125:
        /*0090*/ 	.byte	0x04, 0x36
        /*0092*/ 	.short	(.L_127 - .L_126)
.L_126:
        /*0094*/ 	.word	0x00000008
.L_127:


//--------------------- .nv.callgraph             --------------------------
	.section	.nv.callgraph,"",@"SHT_CUDA_CALLGRAPH"
	.align	4
	.sectionentsize	8
	.align		4
        /*0000*/ 	.word	0x00000000
	.align		4
        /*0004*/ 	.word	0xffffffff
	.align		4
        /*0008*/ 	.word	0x00000000
	.align		4
        /*000c*/ 	.word	0xfffffffe
	.align		4
        /*0010*/ 	.word	0x00000000
	.align		4
        /*0014*/ 	.word	0xfffffffd
	.align		4
        /*0018*/ 	.word	0x00000000
	.align		4
        /*001c*/ 	.word	0xfffffffc


//--------------------- .nv.constant3             --------------------------
	.section	.nv.constant3,"a",@progbits
	.align	4
.nv.constant3:
	.type		d_SobelGx,@object
	.size		d_SobelGx,(d_SobelGy - d_SobelGx)
d_SobelGx:
	.zero		36
	.type		d_SobelGy,@object
	.size		d_SobelGy,(.L_1 - d_SobelGy)
d_SobelGy:
	.zero		36
.L_1:


//--------------------- .text.thresholdEdgeMapKernel --------------------------
	.section	.text.thresholdEdgeMapKernel,"ax",@progbits
	.align	128
        .global         thresholdEdgeMapKernel
        .type           thresholdEdgeMapKernel,@function
        .size           thresholdEdgeMapKernel,(.L_x_59 - thresholdEdgeMapKernel)
        .other          thresholdEdgeMapKernel,@"STO_CUDA_ENTRY STV_DEFAULT"
thresholdEdgeMapKernel:
.text.thresholdEdgeMapKernel:
[----:B------:R-:W-:Y:S01]  /*0000*/  LDC R1, c[0x0][0x37c] ;  /* 0x0000df00ff017b82 */ /* 0x000fe20000000800 */
[----:B------:R-:W0:Y:S07]  /*0010*/  S2R R3, SR_TID.X ;  /* 0x0000000000037919 */ /* 0x000e2e0000002100 */
[----:B------:R-:W0:Y:S01]  /*0020*/  S2UR UR4, SR_CTAID.X ;  /* 0x00000000000479c3 */ /* 0x000e220000002500 */
[----:B------:R-:W1:Y:S01]  /*0030*/  LDCU.64 UR6, c[0x0][0x388] ;  /* 0x00007100ff0677ac */ /* 0x000e620008000a00 */
[----:B------:R-:W2:Y:S06]  /*0040*/  S2R R5, SR_TID.Y ;  /* 0x0000000000057919 */ /* 0x000eac0000002200 */
[----:B------:R-:W0:Y:S08]  /*0050*/  LDC R0, c[0x0][0x360] ;  /* 0x0000d800ff007b82 */ /* 0x000e300000000800 */
[----:B------:R-:W2:Y:S08]  /*0060*/  S2UR UR5, SR_CTAID.Y ;  /* 0x00000000000579c3 */ /* 0x000eb00000002600 */
[----:B------:R-:W2:Y:S01]  /*0070*/  LDC R2, c[0x0][0x364] ;  /* 0x0000d900ff027b82 */ /* 0x000ea20000000800 */
[----:B0-----:R-:W-:Y:S01]  /*0080*/  IMAD R0, R0, UR4, R3 ;  /* 0x0000000400007c24 */ /* 0x001fe2000f8e0203 */
[----:B-1----:R-:W-:Y:S01]  /*0090*/  UIMAD UR4, UR6, UR7, URZ ;  /* 0x00000007060472a4 */ /* 0x002fe2000f8e02ff */
[----:B--2---:R-:W-:-:S04]  /*00a0*/  IMAD R3, R2, UR5, R5 ;  /* 0x0000000502037c24 */ /* 0x004fc8000f8e0205 */
[----:B------:R-:W-:-:S05]  /*00b0*/  IMAD R0, R3, UR6, R0 ;  /* 0x0000000603007c24 */ /* 0x000fca000f8e0200 */
[----:B------:R-:W-:-:S13]  /*00c0*/  ISETP.GE.AND P0, PT, R0, UR4, PT ;  /* 0x0000000400007c0c */ /* 0x000fda000bf06270 */
[----:B------:R-:W-:Y:S05]  /*00d0*/  @P0 EXIT ;  /* 0x000000000000094d */ /* 0x000fea0003800000 */
[----:B------:R-:W0:Y:S01]  /*00e0*/  LDCU.64 UR6, c[0x0][0x380] ;  /* 0x00007000ff0677ac */ /* 0x000e220008000a00 */
[----:B------:R-:W1:Y:S01]  /*00f0*/  LDCU.64 UR4, c[0x0][0x358] ;  /* 0x00006b00ff0477ac */ /* 0x000e620008000a00 */
[----:B0-----:R-:W-:-:S04]  /*0100*/  IADD3 R2, P0, PT, R0, UR6, RZ ;  /* 0x0000000600027c10 */ /* 0x001fc8000ff1e0ff */
[----:B------:R-:W-:-:S05]  /*0110*/  LEA.HI.X.SX32 R3, R0, UR7, 0x1, P0 ;  /* 0x0000000700037c11 */ /* 0x000fca00080f0eff */
[----:B-1----:R-:W2:Y:S02]  /*0120*/  LDG.E.U8 R0, desc[UR4][R2.64] ;  /* 0x0000000402007981 */ /* 0x002ea4000c1e1100 */
[----:B--2---:R-:W-:Y:S01]  /*0130*/  ISETP.NE.AND P0, PT, R0, 0x2, PT ;  /* 0x000000020000780c */ /* 0x004fe20003f05270 */
[----:B------:R-:W-:-:S12]  /*0140*/  HFMA2 R0, -RZ, RZ, 0, 1.5199184417724609375e-05 ;  /* 0x000000ffff007431 */ /* 0x000fd800000001ff */
[----:B------:R0:W-:Y:S01]  /*0150*/  @!P0 STG.E.U8 desc[UR4][R2.64], R0 ;  /* 0x0000000002008986 */ /* 0x0001e2000c101104 */
[----:B------:R-:W-:Y:S05]  /*0160*/  @!P0 EXIT ;  /* 0x000000000000894d */ /* 0x000fea0003800000 */
[----:B------:R-:W-:Y:S01]  /*0170*/  STG.E.U8 desc[UR4][R2.64], RZ ;  /* 0x000000ff02007986 */ /* 0x000fe2000c101104 */
[----:B------:R-:W-:Y:S05]  /*0180*/  EXIT ;  /* 0x000000000000794d */ /* 0x000fea0003800000 */
.L_x_0:
[----:B------:R-:W-:-:S00]  /*0190*/  BRA `(.L_x_0) ;  /* 0xfffffffc00fc7947 */ /* 0x000fc0000383ffff */
[----:B------:R-:W-:-:S00]  /*01a0*/  NOP ;  /* 0x0000000000007918 */ /* 0x000fc00000000000 */
        /* <DEDUP_REMOVED lines=13> */
.L_x_59:


//--------------------- .text.edgeTrackingHysteresisKernel --------------------------
	.section	.text.edgeTrackingHysteresisKernel,"ax",@progbits
	.align	128
        .global         edgeTrackingHysteresisKernel
        .type           edgeTrackingHysteresisKernel,@function
        .size           edgeTrackingHysteresisKernel,(.L_x_60 - edgeTrackingHysteresisKernel)
        .other          edgeTrackingHysteresisKernel,@"STO_CUDA_ENTRY STV_DEFAULT"
edgeTrackingHysteresisKernel:
.text.edgeTrackingHysteresisKernel:
[----:B------:R-:W-:Y:S01]  /*0000*/  LDC R1, c[0x0][0x37c] ;  /* 0x0000df00ff017b82 */ /* 0x000fe20000000800 */
[----:B------:R-:W0:Y:S07]  /*0010*/  S2R R0, SR_TID.X ;  /* 0x0000000000007919 */ /* 0x000e2e0000002100 */
[----:B------:R-:W0:Y:S01]  /*0020*/  S2UR UR4, SR_CTAID.X ;  /* 0x00000000000479c3 */ /* 0x000e220000002500 */
[----:B------:R-:W1:Y:S07]  /*0030*/  S2R R7, SR_TID.Y ;  /* 0x0000000000077919 */ /* 0x000e6e0000002200 */
[----:B------:R-:W0:Y:S08]  /*0040*/  LDC R5, c[0x0][0x360] ;  /* 0x0000d800ff057b82 */ /* 0x000e300000000800 */
[----:B------:R-:W1:Y:S08]  /*0050*/  S2UR UR5, SR_CTAID.Y ;  /* 0x00000000000579c3 */ /* 0x000e700000002600 */
[----:B------:R-:W1:Y:S08]  /*0060*/  LDC R4, c[0x0][0x364] ;  /* 0x0000d900ff047b82 */ /* 0x000e700000000800 */
[----:B------:R-:W2:Y:S01]  /*0070*/  LDC.64 R2, c[0x0][0x388] ;  /* 0x0000e200ff027b82 */ /* 0x000ea20000000a00 */
[----:B0-----:R-:W-:-:S02]  /*0080*/  IMAD R5, R5, UR4, R0 ;  /* 0x0000000405057c24 */ /* 0x001fc4000f8e0200 */
[----:B-1----:R-:W-:Y:S02]  /*0090*/  IMAD R0, R4, UR5, R7 ;  /* 0x0000000504007c24 */ /* 0x002fe4000f8e0207 */
[----:B--2---:R-:W-:Y:S02]  /*00a0*/  IMAD R4, R2, R3, RZ ;  /* 0x0000000302047224 */ /* 0x004fe400078e02ff */
[----:B------:R-:W-:-:S05]  /*00b0*/  IMAD R7, R0, R2, R5 ;  /* 0x0000000200077224 */ /* 0x000fca00078e0205 */
[----:B------:R-:W-:-:S13]  /*00c0*/  ISETP.GE.AND P0, PT, R7, R4, PT ;  /* 0x000000040700720c */ /* 0x000fda0003f06270 */
[----:B------:R-:W-:Y:S05]  /*00d0*/  @P0 EXIT ;  /* 0x000000000000094d */ /* 0x000fea0003800000 */
[----:B------:R-:W0:Y:S01]  /*00e0*/  LDCU.64 UR6, c[0x0][0x380] ;  /* 0x00007000ff0677ac */ /* 0x000e220008000a00 */
[----:B------:R-:W1:Y:S01]  /*00f0*/  LDCU.64 UR4, c[0x0][0x358] ;  /* 0x00006b00ff0477ac */ /* 0x000e620008000a00 */
[----:B0-----:R-:W-:-:S04]  /*0100*/  IADD3 R4, P0, PT, R7, UR6, RZ ;  /* 0x0000000607047c10 */ /* 0x001fc8000ff1e0ff */
[----:B------:R-:W-:-:S05]  /*0110*/  LEA.HI.X.SX32 R5, R7, UR7, 0x1, P0 ;  /* 0x0000000707057c11 */ /* 0x000fca00080f0eff */
[----:B-1----:R-:W2:Y:S02]  /*0120*/  LDG.E.U8 R4, desc[UR4][R4.64] ;  /* 0x0000000404047981 */ /* 0x002ea4000c1e1100 */
[----:B--2---:R-:W-:-:S13]  /*0130*/  ISETP.NE.AND P0, PT, R4, 0x2, PT ;  /* 0x000000020400780c */ /* 0x004fda0003f05270 */
[----:B------:R-:W-:Y:S05]  /*0140*/  @P0 EXIT ;  /* 0x000000000000094d */ /* 0x000fea0003800000 */
[----:B------:R-:W-:Y:S02]  /*0150*/  IABS R9, R2 ;  /* 0x0000000200097213 */ /* 0x000fe40000000000 */
[----:B------:R-:W-:Y:S02]  /*0160*/  SHF.R.S32.HI R15, RZ, 0x1f, R2 ;  /* 0x0000001fff0f7819 */ /* 0x000fe40000011402 */
[----:B------:R-:W0:Y:S08]  /*0170*/  I2F.RP R0, R9 ;  /* 0x0000000900007306 */ /* 0x000e300000209400 */
[----:B0-----:R-:W0:Y:S02]  /*0180*/  MUFU.RCP R0, R0 ;  /* 0x0000000000007308 */ /* 0x001e240000001000 */
[----:B0-----:R-:W-:-:S06]  /*0190*/  VIADD R4, R0, 0xffffffe ;  /* 0x0ffffffe00047836 */ /* 0x001fcc0000000000 */
[----:B------:R0:W1:Y:S02]  /*01a0*/  F2I.FTZ.U32.TRUNC.NTZ R5, R4 ;  /* 0x0000000400057305 */ /* 0x000064000021f000 */
[----:B0-----:R-:W-:Y:S02]  /*01b0*/  IMAD.MOV.U32 R4, RZ, RZ, RZ ;  /* 0x000000ffff047224 */ /* 0x001fe400078e00ff */
[----:B-1----:R-:W-:-:S04]  /*01c0*/  IMAD.MOV R6, RZ, RZ, -R5 ;  /* 0x000000ffff067224 */ /* 0x002fc800078e0a05 */
[----:B------:R-:W-:Y:S01]  /*01d0*/  IMAD R11, R6, R9, RZ ;  /* 0x00000009060b7224 */ /* 0x000fe200078e02ff */
[----:B------:R-:W-:-:S03]  /*01e0*/  IABS R6, R7 ;  /* 0x0000000700067213 */ /* 0x000fc60000000000 */
[----:B------:R-:W-:-:S06]  /*01f0*/  IMAD.HI.U32 R5, R5, R11, R4 ;  /* 0x0000000b05057227 */ /* 0x000fcc00078e0004 */
[----:B------:R-:W-:-:S04]  /*0200*/  IMAD.HI.U32 R5, R5, R6, RZ ;  /* 0x0000000605057227 */ /* 0x000fc800078e00ff */
[----:B------:R-:W-:-:S04]  /*0210*/  IMAD.MOV R0, RZ, RZ, -R5 ;  /* 0x000000ffff007224 */ /* 0x000fc800078e0a05 */
[----:B------:R-:W-:-:S05]  /*0220*/  IMAD R0, R9, R0, R6 ;  /* 0x0000000009007224 */ /* 0x000fca00078e0206 */
[----:B------:R-:W-:-:S13]  /*0230*/  ISETP.GT.U32.AND P1, PT, R9, R0, PT ;  /* 0x000000000900720c */ /* 0x000fda0003f24070 */
[----:B------:R-:W-:Y:S02]  /*0240*/  @!P1 IMAD.IADD R0, R0, 0x1, -R9 ;  /* 0x0000000100009824 */ /* 0x000fe400078e0a09 */
[----:B------:R-:W-:Y:S01]  /*0250*/  @!P1 VIADD R5, R5, 0x1 ;  /* 0x0000000105059836 */ /* 0x000fe20000000000 */
[----:B------:R-:W-:Y:S02]  /*0260*/  ISETP.NE.AND P1, PT, R2, RZ, PT ;  /* 0x000000ff0200720c */ /* 0x000fe40003f25270 */
[----:B------:R-:W-:Y:S02]  /*0270*/  ISETP.GE.U32.AND P0, PT, R0, R9, PT ;  /* 0x000000090000720c */ /* 0x000fe40003f06070 */
[----:B------:R-:W-:-:S04]  /*0280*/  LOP3.LUT R0, R7, R2, RZ, 0x3c, !PT ;  /* 0x0000000207007212 */ /* 0x000fc800078e3cff */
[----:B------:R-:W-:-:S07]  /*0290*/  ISETP.GE.AND P2, PT, R0, RZ, PT ;  /* 0x000000ff0000720c */ /* 0x000fce0003f46270 */
[----:B------:R-:W-:-:S06]  /*02a0*/  @P0 VIADD R5, R5, 0x1 ;  /* 0x0000000105050836 */ /* 0x000fcc0000000000 */
[----:B------:R-:W-:Y:S01]  /*02b0*/  @!P2 IMAD.MOV R5, RZ, RZ, -R5 ;  /* 0x000000ffff05a224 */ /* 0x000fe200078e0a05 */
[-C--:B------:R-:W-:Y:S02]  /*02c0*/  @!P1 LOP3.LUT R5, RZ, R2.reuse, RZ, 0x33, !PT ;  /* 0x00000002ff059212 */ /* 0x080fe400078e33ff */
[----:B------:R-:W-:Y:S02]  /*02d0*/  ISETP.GT.AND P1, PT, R2, -0x1, PT ;  /* 0xffffffff0200780c */ /* 0x000fe40003f24270 */
[CC--:B------:R-:W-:Y:S01]  /*02e0*/  ISETP.GT.AND P2, PT, R5.reuse, R3.reuse, PT ;  /* 0x000000030500720c */ /* 0x0c0fe20003f44270 */
[C---:B------:R-:W-:Y:S01]  /*02f0*/  VIADD R0, R5.reuse, 0x1 ;  /* 0x0000000105007836 */ /* 0x040fe20000000000 */
[CC--:B------:R-:W-:Y:S01]  /*0300*/  ISETP.GE.AND P3, PT, R5.reuse, R3.reuse, PT ;  /* 0x000000030500720c */ /* 0x0c0fe20003f66270 */
[C---:B------:R-:W-:Y:S01]  /*0310*/  VIADD R9, R5.reuse, 0xffffffff ;  /* 0xffffffff05097836 */ /* 0x040fe20000000000 */
[C---:B------:R-:W-:Y:S01]  /*0320*/  ISETP.GT.AND P2, PT, R5.reuse, RZ, !P2 ;  /* 0x000000ff0500720c */ /* 0x040fe20005744270 */
[-C--:B------:R-:W-:Y:S01]  /*0330*/  IMAD R8, R5, R2.reuse, RZ ;  /* 0x0000000205087224 */ /* 0x080fe200078e02ff */
[----:B------:R-:W-:Y:S01]  /*0340*/  ISETP.GE.AND P5, PT, R0, R3, PT ;  /* 0x000000030000720c */ /* 0x000fe20003fa6270 */
[----:B------:R-:W-:Y:S01]  /*0350*/  IMAD R0, R9, R2, RZ ;  /* 0x0000000209007224 */ /* 0x000fe200078e02ff */
[----:B------:R-:W-:Y:S01]  /*0360*/  ISETP.GT.AND P3, PT, R5, -0x1, !P3 ;  /* 0xffffffff0500780c */ /* 0x000fe20005f64270 */
[----:B------:R-:W-:Y:S01]  /*0370*/  IMAD.IADD R3, R7, 0x1, -R8 ;  /* 0x0000000107037824 */ /* 0x000fe200078e0a08 */
[----:B------:R-:W-:Y:S01]  /*0380*/  ISETP.GT.AND P5, PT, R5, -0x2, !P5 ;  /* 0xfffffffe0500780c */ /* 0x000fe20006fa4270 */
[----:B------:R-:W-:Y:S01]  /*0390*/  IMAD.IADD R10, R8, 0x1, R2 ;  /* 0x00000001080a7824 */ /* 0x000fe200078e0202 */
[----:B------:R-:W-:Y:S01]  /*03a0*/  SHF.R.S32.HI R5, RZ, 0x1f, R0 ;  /* 0x0000001fff057819 */ /* 0x000fe20000011400 */
[----:B------:R-:W-:Y:S01]  /*03b0*/  VIADD R13, R3, 0x1 ;  /* 0x00000001030d7836 */ /* 0x000fe20000000000 */
[----:B------:R-:W-:-:S02]  /*03c0*/  SHF.R.S32.HI R14, RZ, 0x1f, R3 ;  /* 0x0000001fff0e7819 */ /* 0x000fc40000011403 */
[C-C-:B------:R-:W-:Y:S01]  /*03d0*/  IADD3 R4, P0, P4, R3.reuse, UR6, R0.reuse ;  /* 0x0000000603047c10 */ /* 0x140fe2000fc1e000 */
[C---:B------:R-:W-:Y:S01]  /*03e0*/  IMAD.IADD R0, R3.reuse, 0x1, R0 ;  /* 0x0000000103007824 */ /* 0x040fe200078e0200 */
[--C-:B------:R-:W-:Y:S02]  /*03f0*/  SHF.R.S32.HI R7, RZ, 0x1f, R8.reuse ;  /* 0x0000001fff077819 */ /* 0x100fe40000011408 */
[----:B------:R-:W-:Y:S02]  /*0400*/  IADD3.X R5, PT, PT, R14, UR7, R5, P0, P4 ;  /* 0x000000070e057c10 */ /* 0x000fe400087e8405 */
[----:B------:R-:W-:Y:S02]  /*0410*/  IADD3 R8, P4, P6, R3, UR6, R8 ;  /* 0x0000000603087c10 */ /* 0x000fe4000fe9e008 */
[----:B------:R-:W-:Y:S02]  /*0420*/  IADD3 R6, P0, PT, R0, UR6, RZ ;  /* 0x0000000600067c10 */ /* 0x000fe4000ff1e0ff */
[----:B------:R-:W-:-:S02]  /*0430*/  SHF.R.S32.HI R11, RZ, 0x1f, R10 ;  /* 0x0000001fff0b7819 */ /* 0x000fc4000001140a */
[----:B------:R-:W-:Y:S02]  /*0440*/  IADD3.X R9, PT, PT, R14, UR7, R7, P4, P6 ;  /* 0x000000070e097c10 */ /* 0x000fe4000a7ec407 */
[C---:B------:R-:W-:Y:S02]  /*0450*/  IADD3 R10, P4, P6, R3.reuse, UR6, R10 ;  /* 0x00000006030a7c10 */ /* 0x040fe4000fe9e00a */
[----:B------:R-:W-:Y:S02]  /*0460*/  LEA.HI.X.SX32 R7, R0, UR7, 0x1, P0 ;  /* 0x0000000700077c11 */ /* 0x000fe400080f0eff */
[----:B------:R-:W-:Y:S02]  /*0470*/  IADD3 R12, P0, PT, R6, R2, RZ ;  /* 0x00000002060c7210 */ /* 0x000fe40007f1e0ff */
[----:B------:R-:W-:Y:S02]  /*0480*/  ISETP.GT.AND P1, PT, R3, RZ, P1 ;  /* 0x000000ff0300720c */ /* 0x000fe40000f24270 */
[----:B------:R-:W-:-:S02]  /*0490*/  IADD3.X R11, PT, PT, R14, UR7, R11, P4, P6 ;  /* 0x000000070e0b7c10 */ /* 0x000fc4000a7ec40b */
[-C--:B------:R-:W-:Y:S01]  /*04a0*/  ISETP.GE.AND P4, PT, R13, R2.reuse, PT ;  /* 0x000000020d00720c */ /* 0x080fe20003f86270 */
[----:B------:R-:W-:Y:S01]  /*04b0*/  IMAD.X R13, R15, 0x1, R7, P0 ;  /* 0x000000010f0d7824 */ /* 0x000fe200000e0607 */
[-C--:B------:R-:W-:Y:S02]  /*04c0*/  IADD3 R14, P0, PT, R12, R2.reuse, RZ ;  /* 0x000000020c0e7210 */ /* 0x080fe40007f1e0ff */
[----:B------:R-:W-:Y:S02]  /*04d0*/  PLOP3.LUT P6, PT, P1, P2, PT, 0x80, 0x8 ;  /* 0x000000000008781c */ /* 0x000fe40000fc5070 */
[----:B------:R-:W-:Y:S01]  /*04e0*/  LOP3.LUT R2, R3, R2, RZ, 0xfc, !PT ;  /* 0x0000000203027212 */ /* 0x000fe200078efcff */
[----:B------:R-:W-:Y:S01]  /*04f0*/  IMAD.X R15, R15, 0x1, R13, P0 ;  /* 0x000000010f0f7824 */ /* 0x000fe200000e060d */
[----:B------:R-:W-:Y:S02]  /*0500*/  P2R R16, PR, RZ, 0x40 ;  /* 0x00000040ff107803 */ /* 0x000fe40000000000 */
[----:B------:R-:W-:-:S02]  /*0510*/  ISETP.GT.AND P6, PT, R2, -0x1, P2 ;  /* 0xffffffff0200780c */ /* 0x000fc400017c4270 */
[----:B------:R-:W-:Y:S02]  /*0520*/  ISETP.GT.AND P4, PT, R3, -0x2, !P4 ;  /* 0xfffffffe0300780c */ /* 0x000fe40006784270 */
[----:B------:R-:W-:Y:S02]  /*0530*/  P2R R17, PR, RZ, 0x40 ;  /* 0x00000040ff117803 */ /* 0x000fe40000000000 */
[----:B------:R-:W-:Y:S02]  /*0540*/  PLOP3.LUT P6, PT, P4, P2, PT, 0x80, 0x8 ;  /* 0x000000000008781c */ /* 0x000fe400027c5070 */
[----:B------:R-:W-:Y:S02]  /*0550*/  PLOP3.LUT P0, PT, P1, P3, PT, 0x80, 0x8 ;  /* 0x000000000008781c */ /* 0x000fe40000f07070 */
[----:B------:R-:W-:Y:S02]  /*0560*/  ISETP.GT.AND P2, PT, R2, -0x1, P3 ;  /* 0xffffffff0200780c */ /* 0x000fe40001f44270 */
[----:B------:R-:W-:-:S02]  /*0570*/  PLOP3.LUT P3, PT, P4, P3, PT, 0x80, 0x8 ;  /* 0x000000000008781c */ /* 0x000fc40002767070 */
[----:B------:R-:W-:Y:S02]  /*0580*/  PLOP3.LUT P1, PT, P1, P5, PT, 0x80, 0x8 ;  /* 0x000000000008781c */ /* 0x000fe40000f2b070 */
[----:B------:R-:W-:Y:S02]  /*0590*/  PLOP3.LUT P4, PT, P4, P5, PT, 0x80, 0x8 ;  /* 0x000000000008781c */ /* 0x000fe4000278b070 */
[----:B------:R-:W-:Y:S02]  /*05a0*/  P2R R18, PR, RZ, 0x40 ;  /* 0x00000040ff127803 */ /* 0x000fe40000000000 */
[----:B------:R-:W-:-:S13]  /*05b0*/  ISETP.GT.AND P5, PT, R2, -0x1, P5 ;  /* 0xffffffff0200780c */ /* 0x000fda0002fa4270 */
.L_x_19:
[----:B------:R-:W-:Y:S01]  /*05c0*/  ISETP.NE.AND P6, PT, R16, RZ, PT ;  /* 0x000000ff1000720c */ /* 0x000fe20003fc5270 */
[----:B------:R-:W-:Y:S01]  /*05d0*/  BSSY.RECONVERGENT B0, `(.L_x_1) ;  /* 0x0000009000007945 */ /* 0x000fe20003800200 */
[----:B------:R-:W-:-:S11]  /*05e0*/  PRMT R0, RZ, 0x7610, R0 ;  /* 0x00007610ff007816 */ /* 0x000fd60000000000 */
[----:B01234-:R-:W-:Y:S05]  /*05f0*/  @!P6 BRA `(.L_x_2) ;  /* 0x000000000018e947 */ /* 0x01ffea0003800000 */
[----:B------:R-:W2:Y:S01]  /*0600*/  LDG.E.U8 R3, desc[UR4][R4.64+-0x1] ;  /* 0xffffff0404037981 */ /* 0x000ea2000c1e1100 */
[----:B------:R-:W-:Y:S01]  /*0610*/  IMAD.MOV.U32 R2, RZ, RZ, 0x2 ;  /* 0x00000002ff027424 */ /* 0x000fe200078e00ff */
[----:B--2---:R-:W-:Y:S01]  /*0620*/  ISETP.NE.AND P6, PT, R3, 0x1, PT ;  /* 0x000000010300780c */ /* 0x004fe20003fc5270 */
[----:B------:R-:W-:-:S12]  /*0630*/  IMAD.MOV.U32 R3, RZ, RZ, 0x1 ;  /* 0x00000001ff037424 */ /* 0x000fd800078e00ff */
[----:B------:R0:W-:Y:S01]  /*0640*/  @!P6 STG.E.U8 desc[UR4][R4.64+-0x1], R2 ;  /* 0xffffff020400e986 */ /* 0x0001e2000c101104 */
[----:B------:R-:W-:-:S07]  /*0650*/  @!P6 PRMT R0, R3, 0x7610, R0 ;  /* 0x000076100300e816 */ /* 0x000fce0000000000 */
.L_x_2:
[----:B------:R-:W-:Y:S05]  /*0660*/  BSYNC.RECONVERGENT B0 ;  /* 0x0000000000007941 */ /* 0x000fea0003800200 */
.L_x_1:
[----:B------:R-:W-:Y:S01]  /*0670*/  ISETP.NE.AND P6, PT, R17, RZ, PT ;  /* 0x000000ff1100720c */ /* 0x000fe20003fc5270 */
[----:B------:R-:W-:-:S12]  /*0680*/  BSSY.RECONVERGENT B0, `(.L_x_3) ;  /* 0x0000008000007945 */ /* 0x000fd80003800200 */
[----:B------:R-:W-:Y:S05]  /*0690*/  @!P6 BRA `(.L_x_4) ;  /* 0x000000000018e947 */ /* 0x000fea0003800000 */
[----:B0-----:R-:W2:Y:S01]  /*06a0*/  LDG.E.U8 R2, desc[UR4][R6.64] ;  /* 0x0000000406027981 */ /* 0x001ea2000c1e1100 */
[----:B------:R-:W-:Y:S01]  /*06b0*/  IMAD.MOV.U32 R3, RZ, RZ, 0x2 ;  /* 0x00000002ff037424 */ /* 0x000fe200078e00ff */
[----:B--2---:R-:W-:Y:S01]  /*06c0*/  ISETP.NE.AND P6, PT, R2, 0x1, PT ;  /* 0x000000010200780c */ /* 0x004fe20003fc5270 */
[----:B------:R-:W-:-:S12]  /*06d0*/  IMAD.MOV.U32 R2, RZ, RZ, 0x1 ;  /* 0x00000001ff027424 */ /* 0x000fd800078e00ff */
[----:B------:R1:W-:Y:S01]  /*06e0*/  @!P6 STG.E.U8 desc[UR4][R6.64], R3 ;  /* 0x000000030600e986 */ /* 0x0003e2000c101104 */
[----:B------:R-:W-:-:S07]  /*06f0*/  @!P6 PRMT R0, R2, 0x7610, R0 ;  /* 0x000076100200e816 */ /* 0x000fce0000000000 */
.L_x_4:
[----:B------:R-:W-:Y:S05]  /*0700*/  BSYNC.RECONVERGENT B0 ;  /* 0x0000000000007941 */ /* 0x000fea0003800200 */
.L_x_3:
[----:B------:R-:W-:Y:S01]  /*0710*/  ISETP.NE.AND P6, PT, R18, RZ, PT ;  /* 0x000000ff1200720c */ /* 0x000fe20003fc5270 */
[----:B------:R-:W-:-:S12]  /*0720*/  BSSY.RECONVERGENT B0, `(.L_x_5) ;  /* 0x0000008000007945 */ /* 0x000fd80003800200 */
[----:B------:R-:W-:Y:S05]  /*0730*/  @!P6 BRA `(.L_x_6) ;  /* 0x000000000018e947 */ /* 0x000fea0003800000 */
[----:B-1----:R-:W2:Y:S01]  /*0740*/  LDG.E.U8 R3, desc[UR4][R4.64+0x1] ;  /* 0x0000010404037981 */ /* 0x002ea2000c1e1100 */
[----:B0-----:R-:W-:Y:S01]  /*0750*/  IMAD.MOV.U32 R2, RZ, RZ, 0x2 ;  /* 0x00000002ff027424 */ /* 0x001fe200078e00ff */
[----:B--2---:R-:W-:Y:S01]  /*0760*/  ISETP.NE.AND P6, PT, R3, 0x1, PT ;  /* 0x000000010300780c */ /* 0x004fe20003fc5270 */
[----:B------:R-:W-:-:S12]  /*0770*/  IMAD.MOV.U32 R3, RZ, RZ, 0x1 ;  /* 0x00000001ff037424 */ /* 0x000fd800078e00ff */
[----:B------:R2:W-:Y:S01]  /*0780*/  @!P6 STG.E.U8 desc[UR4][R4.64+0x1], R2 ;  /* 0x000001020400e986 */ /* 0x0005e2000c101104 */
[----:B------:R-:W-:-:S07]  /*0790*/  @!P6 PRMT R0, R3, 0x7610, R0 ;  /* 0x000076100300e816 */ /* 0x000fce0000000000 */
.L_x_6:
[----:B------:R-:W-:Y:S05]  /*07a0*/  BSYNC.RECONVERGENT B0 ;  /* 0x0000000000007941 */ /* 0x000fea0003800200 */
.L_x_5:
[----:B------:R-:W-:Y:S04]  /*07b0*/  BSSY.RECONVERGENT B0, `(.L_x_7) ;  /* 0x0000008000007945 */ /* 0x000fe80003800200 */
[----:B------:R-:W-:Y:S05]  /*07c0*/  @!P0 BRA `(.L_x_8) ;  /* 0x0000000000188947 */ /* 0x000fea0003800000 */
[----:B-1----:R-:W3:Y:S01]  /*07d0*/  LDG.E.U8 R3, desc[UR4][R8.64+-0x1] ;  /* 0xffffff0408037981 */ /* 0x002ee2000c1e1100 */
[----:B0-2---:R-:W-:Y:S01]  /*07e0*/  IMAD.MOV.U32 R2, RZ, RZ, 0x2 ;  /* 0x00000002ff027424 */ /* 0x005fe200078e00ff */
[----:B---3--:R-:W-:Y:S01]  /*07f0*/  ISETP.NE.AND P6, PT, R3, 0x1, PT ;  /* 0x000000010300780c */ /* 0x008fe20003fc5270 */
[----:B------:R-:W-:-:S12]  /*0800*/  IMAD.MOV.U32 R3, RZ, RZ, 0x1 ;  /* 0x00000001ff037424 */ /* 0x000fd800078e00ff */
[----:B------:R3:W-:Y:S01]  /*0810*/  @!P6 STG.E.U8 desc[UR4][R8.64+-0x1], R2 ;  /* 0xffffff020800e986 */ /* 0x0007e2000c101104 */
[----:B------:R-:W-:-:S07]  /*0820*/  @!P6 PRMT R0, R3, 0x7610, R0 ;  /* 0x000076100300e816 */ /* 0x000fce0000000000 */
.L_x_8:
[----:B------:R-:W-:Y:S05]  /*0830*/  BSYNC.RECONVERGENT B0 ;  /* 0x0000000000007941 */ /* 0x000fea0003800200 */
.L_x_7:
[----:B------:R-:W-:Y:S04]  /*0840*/  BSSY.RECONVERGENT B0, `(.L_x_9) ;  /* 0x0000008000007945 */ /* 0x000fe80003800200 */
[----:B------:R-:W-:Y:S05]  /*0850*/  @!P2 BRA `(.L_x_10) ;  /* 0x000000000018a947 */ /* 0x000fea0003800000 */
[----:B-1----:R-:W4:Y:S01]  /*0860*/  LDG.E.U8 R3, desc[UR4][R12.64] ;  /* 0x000000040c037981 */ /* 0x002f22000c1e1100 */
[----:B0-23--:R-:W-:Y:S01]  /*0870*/  IMAD.MOV.U32 R2, RZ, RZ, 0x2 ;  /* 0x00000002ff027424 */ /* 0x00dfe200078e00ff */
[----:B----4-:R-:W-:Y:S01]  /*0880*/  ISETP.NE.AND P6, PT, R3, 0x1, PT ;  /* 0x000000010300780c */ /* 0x010fe20003fc5270 */
[----:B------:R-:W-:-:S12]  /*0890*/  IMAD.MOV.U32 R3, RZ, RZ, 0x1 ;  /* 0x00000001ff037424 */ /* 0x000fd800078e00ff */
[----:B------:R4:W-:Y:S01]  /*08a0*/  @!P6 STG.E.U8 desc[UR4][R12.64], R2 ;  /* 0x000000020c00e986 */ /* 0x0009e2000c101104 */
[----:B------:R-:W-:-:S07]  /*08b0*/  @!P6 PRMT R0, R3, 0x7610, R0 ;  /* 0x000076100300e816 */ /* 0x000fce0000000000 */
.L_x_10:
[----:B------:R-:W-:Y:S05]  /*08c0*/  BSYNC.RECONVERGENT B0 ;  /* 0x0000000000007941 */ /* 0x000fea0003800200 */
.L_x_9:
[----:B------:R-:W-:Y:S04]  /*08d0*/  BSSY.RECONVERGENT B0, `(.L_x_11) ;  /* 0x0000008000007945 */ /* 0x000fe80003800200 */
[----:B------:R-:W-:Y:S05]  /*08e0*/  @!P3 BRA `(.L_x_12) ;  /* 0x000000000018b947 */ /* 0x000fea0003800000 */
[----:B-1----:R-:W5:Y:S01]  /*08f0*/  LDG.E.U8 R3, desc[UR4][R8.64+0x1] ;  /* 0x0000010408037981 */ /* 0x002f62000c1e1100 */
[----:B0-234-:R-:W-:Y:S01]  /*0900*/  IMAD.MOV.U32 R2, RZ, RZ, 0x2 ;  /* 0x00000002ff027424 */ /* 0x01dfe200078e00ff */
[----:B-----5:R-:W-:Y:S01]  /*0910*/  ISETP.NE.AND P6, PT, R3, 0x1, PT ;  /* 0x000000010300780c */ /* 0x020fe20003fc5270 */
[----:B------:R-:W-:-:S12]  /*0920*/  IMAD.MOV.U32 R3, RZ, RZ, 0x1 ;  /* 0x00000001ff037424 */ /* 0x000fd800078e00ff */
[----:B------:R0:W-:Y:S01]  /*0930*/  @!P6 STG.E.U8 desc[UR4][R8.64+0x1], R2 ;  /* 0x000001020800e986 */ /* 0x0001e2000c101104 */
[----:B------:R-:W-:-:S07]  /*0940*/  @!P6 PRMT R0, R3, 0x7610, R0 ;  /* 0x000076100300e816 */ /* 0x000fce0000000000 */
.L_x_12:
[----:B------:R-:W-:Y:S05]  /*0950*/  BSYNC.RECONVERGENT B0 ;  /* 0x0000000000007941 */ /* 0x000fea0003800200 */
.L_x_11:
        /* <DEDUP_REMOVED lines=8> */
.L_x_14:
[----:B------:R-:W-:Y:S05]  /*09e0*/  BSYNC.RECONVERGENT B0 ;  /* 0x0000000000007941 */ /* 0x000fea0003800200 */
.L_x_13:
        /* <DEDUP_REMOVED lines=8> */
.L_x_16:
[----:B------:R-:W-:Y:S05]  /*0a70*/  BSYNC.RECONVERGENT B0 ;  /* 0x0000000000007941 */ /* 0x000fea0003800200 */
.L_x_15:
        /* <DEDUP_REMOVED lines=8> */
.L_x_18:
[----:B------:R-:W-:Y:S05]  /*0b00*/  BSYNC.RECONVERGENT B0 ;  /* 0x0000000000007941 */ /* 0x000fea0003800200 */
.L_x_17:
[----:B------:R-:W-:-:S04]  /*0b10*/  PRMT R0, R0, 0x9910, RZ ;  /* 0x0000991000007816 */ /* 0x000fc800000000ff */
[----:B------:R-:W-:-:S13]  /*0b20*/  ISETP.NE.AND P6, PT, R0, RZ, PT ;  /* 0x000000ff0000720c */ /* 0x000fda0003fc5270 */
[----:B------:R-:W-:Y:S05]  /*0b30*/  @P6 BRA `(.L_x_19) ;  /* 0xfffffff800a06947 */ /* 0x000fea000383ffff */
[----:B------:R-:W-:Y:S05]  /*0b40*/  EXIT ;  /* 0x000000000000794d */ /* 0x000fea0003800000 */
.L_x_20:
        /* <DEDUP_REMOVED lines=11> */
.L_x_60:


//--------------------- .text.doubleThresholdKernel --------------------------
	.section	.text.doubleThresholdKernel,"ax",@progbits
	.align	128
        .global         doubleThresholdKernel
        .type           doubleThresholdKernel,@function
        .size           doubleThresholdKernel,(.L_x_61 - doubleThresholdKernel)
        .other          doubleThresholdKernel,@"STO_CUDA_ENTRY STV_DEFAULT"
doubleThresholdKernel:
.text.doubleThresholdKernel:
[----:B------:R-:W-:Y:S01]  /*0000*/  LDC R1, c[0x0][0x37c] ;  /* 0x0000df00ff017b82 */ /* 0x000fe20000000800 */
[----:B------:R-:W0:Y:S07]  /*0010*/  S2R R2, SR_TID.Y ;  /* 0x0000000000027919 */ /* 0x000e2e0000002200 */
[----:B------:R-:W1:Y:S01]  /*0020*/  LDC R0, c[0x0][0x360] ;  /* 0x0000d800ff007b82 */ /* 0x000e620000000800 */
[----:B------:R-:W2:Y:S01]  /*0030*/  LDCU.64 UR6, c[0x0][0x398] ;  /* 0x00007300ff0677ac */ /* 0x000ea20008000a00 */
[----:B------:R-:W1:Y:S06]  /*0040*/  S2R R3, SR_TID.X ;  /* 0x0000000000037919 */ /* 0x000e6c0000002100 */
[----:B------:R-:W0:Y:S08]  /*0050*/  S2UR UR5, SR_CTAID.Y ;  /* 0x00000000000579c3 */ /* 0x000e300000002600 */
[----:B------:R-:W0:Y:S08]  /*0060*/  LDC R5, c[0x0][0x364] ;  /* 0x0000d900ff057b82 */ /* 0x000e300000000800 */
[----:B------:R-:W1:Y:S01]  /*0070*/  S2UR UR4, SR_CTAID.X ;  /* 0x00000000000479c3 */ /* 0x000e620000002500 */
[----:B0-----:R-:W-:-:S05]  /*0080*/  IMAD R5, R5, UR5, R2 ;  /* 0x0000000505057c24 */ /* 0x001fca000f8e0202 */
[----:B--2---:R-:W-:Y:S01]  /*0090*/  ISETP.GE.AND P0, PT, R5, UR7, PT ;  /* 0x0000000705007c0c */ /* 0x004fe2000bf06270 */
[----:B-1----:R-:W-:-:S05]  /*00a0*/  IMAD R0, R0, UR4, R3 ;  /* 0x0000000400007c24 */ /* 0x002fca000f8e0203 */
[----:B------:R-:W-:-:S13]  /*00b0*/  ISETP.GE.OR P0, PT, R0, UR6, P0 ;  /* 0x0000000600007c0c */ /* 0x000fda0008706670 */
[----:B------:R-:W-:Y:S05]  /*00c0*/  @P0 EXIT ;  /* 0x000000000000094d */ /* 0x000fea0003800000 */
[----:B------:R-:W0:Y:S01]  /*00d0*/  LDC.64 R2, c[0x0][0x380] ;  /* 0x0000e000ff027b82 */ /* 0x000e220000000a00 */
[----:B------:R-:W1:Y:S01]  /*00e0*/  LDCU.64 UR4, c[0x0][0x358] ;  /* 0x00006b00ff0477ac */ /* 0x000e620008000a00 */
[----:B------:R-:W-:Y:S01]  /*00f0*/  IMAD R7, R5, UR6, R0 ;  /* 0x0000000605077c24 */ /* 0x000fe2000f8e0200 */
[----:B------:R-:W2:Y:S03]  /*0100*/  LDCU UR7, c[0x0][0x390] ;  /* 0x00007200ff0777ac */ /* 0x000ea60008000800 */
[----:B0-----:R-:W-:-:S06]  /*0110*/  IMAD.WIDE R2, R7, 0x4, R2 ;  /* 0x0000000407027825 */ /* 0x001fcc00078e0202 */
[----:B-1----:R-:W2:Y:S01]  /*0120*/  LDG.E R2, desc[UR4][R2.64] ;  /* 0x0000000402027981 */ /* 0x002ea2000c1e1900 */
[----:B------:R-:W-:Y:S01]  /*0130*/  IMAD.MOV.U32 R0, RZ, RZ, 0x2 ;  /* 0x00000002ff007424 */ /* 0x000fe200078e00ff */
[----:B--2---:R-:W-:-:S13]  /*0140*/  FSETP.GE.AND P0, PT, R2, UR7, PT ;  /* 0x0000000702007c0b */ /* 0x004fda000bf06000 */
[----:B------:R-:W0:Y:S02]  /*0150*/  @P0 LDC.64 R4, c[0x0][0x388] ;  /* 0x0000e200ff040b82 */ /* 0x000e240000000a00 */
[----:B0-----:R-:W-:-:S04]  /*0160*/  @P0 IADD3 R4, P1, PT, R7, R4, RZ ;  /* 0x0000000407040210 */ /* 0x001fc80007f3e0ff */
[----:B------:R-:W-:-:S05]  /*0170*/  @P0 LEA.HI.X.SX32 R5, R7, R5, 0x1, P1 ;  /* 0x0000000507050211 */ /* 0x000fca00008f0eff */
[----:B------:R0:W-:Y:S01]  /*0180*/  @P0 STG.E.U8 desc[UR4][R4.64], R0 ;  /* 0x0000000004000986 */ /* 0x0001e2000c101104 */
[----:B------:R-:W-:Y:S05]  /*0190*/  @P0 EXIT ;  /* 0x000000000000094d */ /* 0x000fea0003800000 */
[----:B------:R-:W1:Y:S01]  /*01a0*/  LDCU UR6, c[0x0][0x394] ;  /* 0x00007280ff0677ac */ /* 0x000e620008000800 */
[----:B0-----:R-:W-:Y:S01]  /*01b0*/  IMAD.MOV.U32 R0, RZ, RZ, 0x1 ;  /* 0x00000001ff007424 */ /* 0x001fe200078e00ff */
[----:B-1----:R-:W-:-:S13]  /*01c0*/  FSETP.GE.AND P0, PT, R2, UR6, PT ;  /* 0x0000000602007c0b */ /* 0x002fda000bf06000 */
[----:B------:R-:W0:Y:S02]  /*01d0*/  @P0 LDC.64 R2, c[0x0][0x388] ;  /* 0x0000e200ff020b82 */ /* 0x000e240000000a00 */
[----:B0-----:R-:W-:-:S04]  /*01e0*/  @P0 IADD3 R2, P1, PT, R7, R2, RZ ;  /* 0x0000000207020210 */ /* 0x001fc80007f3e0ff */
[----:B------:R-:W-:-:S05]  /*01f0*/  @P0 LEA.HI.X.SX32 R3, R7, R3, 0x1, P1 ;  /* 0x0000000307030211 */ /* 0x000fca00008f0eff */
[----:B------:R0:W-:Y:S01]  /*0200*/  @P0 STG.E.U8 desc[UR4][R2.64], R0 ;  /* 0x0000000002000986 */ /* 0x0001e2000c101104 */
[----:B------:R-:W-:Y:S05]  /*0210*/  @P0 EXIT ;  /* 0x000000000000094d */ /* 0x000fea0003800000 */
[----:B------:R-:W0:Y:S02]  /*0220*/  LDCU.64 UR6, c[0x0][0x388] ;  /* 0x00007100ff0677ac */ /* 0x000e240008000a00 */
[----:B0-----:R-:W-:-:S04]  /*0230*/  IADD3 R2, P0, PT, R7, UR6, RZ ;  /* 0x0000000607027c10 */ /* 0x001fc8000ff1e0ff */
[----:B------:R-:W-:-:S05]  /*0240*/  LEA.HI.X.SX32 R3, R7, UR7, 0x1, P0 ;  /* 0x0000000707037c11 */ /* 0x000fca00080f0eff */
[----:B------:R-:W-:Y:S01]  /*0250*/  STG.E.U8 desc[UR4][R2.64], RZ ;  /* 0x000000ff02007986 */ /* 0x000fe2000c101104 */
[----:B------:R-:W-:Y:S05]  /*0260*/  EXIT ;  /* 0x000000000000794d */ /* 0x000fea0003800000 */
.L_x_21:
        /* <DEDUP_REMOVED lines=9> */
.L_x_61:


//--------------------- .text.nonMaximumSuppressionKernel --------------------------
	.section	.text.nonMaximumSuppressionKernel,"ax",@progbits
	.align	128
        .global         nonMaximumSuppressionKernel
        .type           nonMaximumSuppressionKernel,@function
        .size           nonMaximumSuppressionKernel,(.L_x_56 - nonMaximumSuppressionKernel)
        .other          nonMaximumSuppressionKernel,@"STO_CUDA_ENTRY STV_DEFAULT"
nonMaximumSuppressionKernel:
.text.nonMaximumSuppressionKernel:
[----:B------:R-:W-:Y:S01]  /*0000*/  LDC R1, c[0x0][0x37c] ;  /* 0x0000df00ff017b82 */ /* 0x000fe20000000800 */
[----:B------:R-:W0:Y:S07]  /*0010*/  S2R R3, SR_TID.X ;  /* 0x0000000000037919 */ /* 0x000e2e0000002100 */
[----:B------:R-:W0:Y:S01]  /*0020*/  S2UR UR5, SR_CTAID.X ;  /* 0x00000000000579c3 */ /* 0x000e220000002500 */
[----:B------:R-:W1:Y:S01]  /*0030*/  LDCU.64 UR8, c[0x0][0x398] ;  /* 0x00007300ff0877ac */ /* 0x000e620008000a00 */
[----:B------:R-:W2:Y:S06]  /*0040*/  S2R R2, SR_TID.Y ;  /* 0x0000000000027919 */ /* 0x000eac0000002200 */
[----:B------:R-:W0:Y:S08]  /*0050*/  LDC R0, c[0x0][0x360] ;  /* 0x0000d800ff007b82 */ /* 0x000e300000000800 */
[----:B------:R-:W2:Y:S01]  /*0060*/  S2UR UR6, SR_CTAID.Y ;  /* 0x00000000000679c3 */ /* 0x000ea20000002600 */
[----:B-1----:R-:W-:-:S07]  /*0070*/  UIADD3 UR4, UPT, UPT, UR8, -0x1, URZ ;  /* 0xffffffff08047890 */ /* 0x002fce000fffe0ff */
[----:B------:R-:W2:Y:S01]  /*0080*/  LDC R11, c[0x0][0x364] ;  /* 0x0000d900ff0b7b82 */ /* 0x000ea20000000800 */
[----:B0-----:R-:W-:-:S05]  /*0090*/  IMAD R0, R0, UR5, R3 ;  /* 0x0000000500007c24 */ /* 0x001fca000f8e0203 */
[----:B------:R-:W-:Y:S01]  /*00a0*/  ISETP.GE.AND P0, PT, R0, UR4, PT ;  /* 0x0000000400007c0c */ /* 0x000fe2000bf06270 */
[----:B------:R-:W-:-:S03]  /*00b0*/  UIADD3 UR4, UPT, UPT, UR9, -0x1, URZ ;  /* 0xffffffff09047890 */ /* 0x000fc6000fffe0ff */
[----:B------:R-:W-:Y:S01]  /*00c0*/  ISETP.LT.OR P0, PT, R0, 0x1, P0 ;  /* 0x000000010000780c */ /* 0x000fe20000701670 */
[----:B--2---:R-:W-:Y:S01]  /*00d0*/  IMAD R11, R11, UR6, R2 ;  /* 0x000000060b0b7c24 */ /* 0x004fe2000f8e0202 */
[----:B------:R-:W0:Y:S04]  /*00e0*/  LDCU.64 UR6, c[0x0][0x358] ;  /* 0x00006b00ff0677ac */ /* 0x000e280008000a00 */
[----:B------:R-:W-:-:S04]  /*00f0*/  ISETP.EQ.OR P0, PT, R11, RZ, P0 ;  /* 0x000000ff0b00720c */ /* 0x000fc80000702670 */
[----:B------:R-:W-:-:S13]  /*0100*/  ISETP.GE.OR P0, PT, R11, UR4, P0 ;  /* 0x000000040b007c0c */ /* 0x000fda0008706670 */
[----:B0-----:R-:W-:Y:S05]  /*0110*/  @P0 BRA `(.L_x_22) ;  /* 0x0000000400940947 */ /* 0x001fea0003800000 */
[----:B------:R-:W0:Y:S01]  /*0120*/  LDC.64 R6, c[0x0][0x388] ;  /* 0x0000e200ff067b82 */ /* 0x000e220000000a00 */
[----:B------:R-:W-:-:S04]  /*0130*/  IMAD R11, R11, UR8, RZ ;  /* 0x000000080b0b7c24 */ /* 0x000fc8000f8e02ff */
[----:B------:R-:W-:-:S03]  /*0140*/  IMAD.IADD R10, R0, 0x1, R11 ;  /* 0x00000001000a7824 */ /* 0x000fc600078e020b */
[----:B------:R-:W1:Y:S01]  /*0150*/  LDC.64 R4, c[0x0][0x380] ;  /* 0x0000e000ff047b82 */ /* 0x000e620000000a00 */
[----:B0-----:R-:W-:-:S06]  /*0160*/  IMAD.WIDE R6, R10, 0x4, R6 ;  /* 0x000000040a067825 */ /* 0x001fcc00078e0206 */
[----:B------:R-:W2:Y:S01]  /*0170*/  LDG.E R6, desc[UR6][R6.64] ;  /* 0x0000000606067981 */ /* 0x000ea2000c1e1900 */
[----:B-1----:R-:W-:-:S05]  /*0180*/  IMAD.WIDE R4, R10, 0x4, R4 ;  /* 0x000000040a047825 */ /* 0x002fca00078e0204 */
[----:B------:R0:W5:Y:S01]  /*0190*/  LDG.E R12, desc[UR6][R4.64] ;  /* 0x00000006040c7981 */ /* 0x000162000c1e1900 */
[----:B------:R-:W1:Y:S01]  /*01a0*/  MUFU.RCP64H R9, 3.1415920257568359375 ;  /* 0x400921fb00097908 */ /* 0x000e620000001800 */
[----:B------:R-:W-:Y:S01]  /*01b0*/  IMAD.MOV.U32 R2, RZ, RZ, 0x54442d18 ;  /* 0x54442d18ff027424 */ /* 0x000fe200078e00ff */
[----:B------:R-:W-:Y:S01]  /*01c0*/  BSSY.RECONVERGENT B0, `(.L_x_23) ;  /* 0x0000013000007945 */ /* 0x000fe20003800200 */
[----:B------:R-:W-:Y:S02]  /*01d0*/  IMAD.MOV.U32 R3, RZ, RZ, 0x400921fb ;  /* 0x400921fbff037424 */ /* 0x000fe400078e00ff */
[----:B------:R-:W-:-:S06]  /*01e0*/  IMAD.MOV.U32 R8, RZ, RZ, 0x1 ;  /* 0x00000001ff087424 */ /* 0x000fcc00078e00ff */
[----:B-1----:R-:W-:-:S08]  /*01f0*/  DFMA R14, R8, -R2, 1 ;  /* 0x3ff00000080e742b */ /* 0x002fd00000000802 */
[----:B------:R-:W-:-:S08]  /*0200*/  DFMA R14, R14, R14, R14 ;  /* 0x0000000e0e0e722b */ /* 0x000fd0000000000e */
[----:B------:R-:W-:-:S08]  /*0210*/  DFMA R14, R8, R14, R8 ;  /* 0x0000000e080e722b */ /* 0x000fd00000000008 */
[----:B------:R-:W-:-:S08]  /*0220*/  DFMA R8, R14, -R2, 1 ;  /* 0x3ff000000e08742b */ /* 0x000fd00000000802 */
[----:B------:R-:W-:Y:S01]  /*0230*/  DFMA R8, R14, R8, R14 ;  /* 0x000000080e08722b */ /* 0x000fe2000000000e */
[----:B--2---:R-:W-:-:S04]  /*0240*/  FMUL R13, R6, 180 ;  /* 0x43340000060d7820 */ /* 0x004fc80000400000 */
[----:B------:R-:W1:Y:S03]  /*0250*/  F2F.F64.F32 R6, R13 ;  /* 0x0000000d00067310 */ /* 0x000e660000201800 */
[----:B-1----:R-:W-:Y:S01]  /*0260*/  DMUL R14, R6, R8 ;  /* 0x00000008060e7228 */ /* 0x002fe20000000000 */
[----:B------:R-:W-:-:S07]  /*0270*/  FSETP.GEU.AND P1, PT, |R7|, 6.5827683646048100446e-37, PT ;  /* 0x036000000700780b */ /* 0x000fce0003f2e200 */
[----:B------:R-:W-:-:S08]  /*0280*/  DFMA R2, R14, -R2, R6 ;  /* 0x800000020e02722b */ /* 0x000fd00000000006 */
[----:B------:R-:W-:-:S10]  /*0290*/  DFMA R2, R8, R2, R14 ;  /* 0x000000020802722b */ /* 0x000fd4000000000e */
[----:B------:R-:W-:-:S05]  /*02a0*/  FFMA R8, RZ, 2.1426990032196044922, R3 ;  /* 0x400921fbff087823 */ /* 0x000fca0000000003 */
[----:B------:R-:W-:-:S13]  /*02b0*/  FSETP.GT.AND P0, PT, |R8|, 1.469367938527859385e-39, PT ;  /* 0x001000000800780b */ /* 0x000fda0003f04200 */
[----:B0-----:R-:W-:Y:S05]  /*02c0*/  @P0 BRA P1, `(.L_x_24) ;  /* 0x0000000000080947 */ /* 0x001fea0000800000 */
[----:B------:R-:W-:-:S07]  /*02d0*/  MOV R14, 0x2f0 ;  /* 0x000002f0000e7802 */ /* 0x000fce0000000f00 */
[----:B-----5:R-:W-:Y:S05]  /*02e0*/  CALL.REL.NOINC `($__internal_0_$__cuda_sm20_div_rn_f64_full) ;  /* 0x0000000400407944 */ /* 0x020fea0003c00000 */
.L_x_24:
[----:B------:R-:W-:Y:S05]  /*02f0*/  BSYNC.RECONVERGENT B0 ;  /* 0x0000000000007941 */ /* 0x000fea0003800200 */
.L_x_23:
[----:B------:R-:W0:Y:S01]  /*0300*/  F2F.F32.F64 R6, R2 ;  /* 0x0000000200067310 */ /* 0x000e220000301000 */
[----:B------:R-:W-:Y:S04]  /*0310*/  BSSY.RECONVERGENT B0, `(.L_x_25) ;  /* 0x0000037000007945 */ /* 0x000fe80003800200 */
[----:B------:R-:W-:Y:S01]  /*0320*/  BSSY.RELIABLE B1, `(.L_x_26) ;  /* 0x0000015000017945 */ /* 0x000fe20003800100 */
[----:B0-----:R-:W-:-:S13]  /*0330*/  FSETP.GEU.AND P0, PT, R6, RZ, PT ;  /* 0x000000ff0600720b */ /* 0x001fda0003f0e000 */
[----:B------:R-:W-:-:S05]  /*0340*/  @!P0 FADD R6, R6, 180 ;  /* 0x4334000006068421 */ /* 0x000fca0000000000 */
[C---:B------:R-:W-:Y:S02]  /*0350*/  FSETP.GEU.AND P0, PT, R6.reuse, 22.5, PT ;  /* 0x41b400000600780b */ /* 0x040fe40003f0e000 */
[C---:B------:R-:W-:Y:S02]  /*0360*/  FSETP.GTU.AND P1, PT, R6.reuse, 180, PT ;  /* 0x433400000600780b */ /* 0x040fe40003f2c000 */
[C---:B------:R-:W-:Y:S02]  /*0370*/  FSETP.GE.AND P0, PT, R6.reuse, RZ, !P0 ;  /* 0x000000ff0600720b */ /* 0x040fe40004706000 */
[----:B------:R-:W-:-:S04]  /*0380*/  FSETP.GE.AND P1, PT, R6, 157.5, !P1 ;  /* 0x431d80000600780b */ /* 0x000fc80004f26000 */
[----:B------:R-:W-:-:S13]  /*0390*/  PLOP3.LUT P0, PT, P0, P1, PT, 0xf8, 0x8f ;  /* 0x00000000008f781c */ /* 0x000fda0000703f70 */
[----:B------:R-:W-:Y:S05]  /*03a0*/  @P0 BRA `(.L_x_27) ;  /* 0x0000000000300947 */ /* 0x000fea0003800000 */
[C---:B------:R-:W-:Y:S02]  /*03b0*/  FSETP.GEU.AND P0, PT, R6.reuse, 67.5, PT ;  /* 0x428700000600780b */ /* 0x040fe40003f0e000 */
[----:B------:R-:W-:-:S13]  /*03c0*/  FSETP.GE.AND P1, PT, R6, 22.5, PT ;  /* 0x41b400000600780b */ /* 0x000fda0003f26000 */
[----:B------:R-:W-:Y:S05]  /*03d0*/  @!P0 BREAK.RELIABLE P1, B1 ;  /* 0x0000000000018942 */ /* 0x000fea0000800100 */
[----:B------:R-:W-:Y:S05]  /*03e0*/  @!P0 BRA P1, `(.L_x_28) ;  /* 0x00000000007c8947 */ /* 0x000fea0000800000 */
        /* <DEDUP_REMOVED lines=8> */
.L_x_27:
[----:B------:R-:W-:Y:S05]  /*0470*/  BSYNC.RELIABLE B1 ;  /* 0x0000000000017941 */ /* 0x000fea0003800100 */
.L_x_26:
[----:B------:R1:W5:Y:S01]  /*0480*/  LDG.E R5, desc[UR6][R4.64+-0x4] ;  /* 0xfffffc0604057981 */ /* 0x000362000c1e1900 */
[----:B------:R-:W-:Y:S01]  /*0490*/  VIADD R0, R0, 0x1 ;  /* 0x0000000100007836 */ /* 0x000fe20000000000 */
[----:B------:R-:W-:Y:S06]  /*04a0*/  BRA `(.L_x_31) ;  /* 0x0000000000747947 */ /* 0x000fec0003800000 */
.L_x_30:
[----:B------:R-:W0:Y:S01]  /*04b0*/  LDC R6, c[0x0][0x398] ;  /* 0x0000e600ff067b82 */ /* 0x000e220000000800 */
[----:B------:R-:W1:Y:S01]  /*04c0*/  LDCU.64 UR4, c[0x0][0x380] ;  /* 0x00007000ff0477ac */ /* 0x000e620008000a00 */
[----:B0-----:R-:W-:-:S05]  /*04d0*/  IMAD.IADD R11, R11, 0x1, -R6 ;  /* 0x000000010b0b7824 */ /* 0x001fca00078e0a06 */
[----:B------:R-:W-:-:S04]  /*04e0*/  IADD3 R3, P0, PT, R0, R11, RZ ;  /* 0x0000000b00037210 */ /* 0x000fc80007f1e0ff */
[----:B------:R-:W-:Y:S02]  /*04f0*/  LEA.HI.X.SX32 R4, R11, RZ, 0x1, P0 ;  /* 0x000000ff0b047211 */ /* 0x000fe400000f0eff */
[----:B-1----:R-:W-:-:S04]  /*0500*/  LEA R2, P0, R3, UR4, 0x2 ;  /* 0x0000000403027c11 */ /* 0x002fc8000f8010ff */
[----:B------:R-:W-:-:S05]  /*0510*/  LEA.HI.X R3, R3, UR5, R4, 0x2, P0 ;  /* 0x0000000503037c11 */ /* 0x000fca00080f1404 */
[----:B------:R0:W5:Y:S01]  /*0520*/  LDG.E R5, desc[UR6][R2.64+-0x4] ;  /* 0xfffffc0602057981 */ /* 0x000162000c1e1900 */
[----:B------:R-:W-:Y:S02]  /*0530*/  IMAD R11, R6, 0x2, R11 ;  /* 0x00000002060b7824 */ /* 0x000fe400078e020b */
[----:B------:R-:W-:Y:S01]  /*0540*/  VIADD R0, R0, 0x1 ;  /* 0x0000000100007836 */ /* 0x000fe20000000000 */
[----:B------:R-:W-:Y:S06]  /*0550*/  BRA `(.L_x_31) ;  /* 0x0000000000487947 */ /* 0x000fec0003800000 */
.L_x_29:
[----:B------:R-:W0:Y:S08]  /*0560*/  LDC R4, c[0x0][0x398] ;  /* 0x0000e600ff047b82 */ /* 0x000e300000000800 */
[----:B------:R-:W1:Y:S01]  /*0570*/  LDC.64 R2, c[0x0][0x380] ;  /* 0x0000e000ff027b82 */ /* 0x000e620000000a00 */
[----:B0-----:R-:W-:-:S04]  /*0580*/  IMAD.IADD R11, R11, 0x1, -R4 ;  /* 0x000000010b0b7824 */ /* 0x001fc800078e0a04 */
[----:B------:R-:W-:-:S04]  /*0590*/  IMAD.IADD R5, R0, 0x1, R11 ;  /* 0x0000000100057824 */ /* 0x000fc800078e020b */
[----:B-1----:R-:W-:-:S05]  /*05a0*/  IMAD.WIDE R2, R5, 0x4, R2 ;  /* 0x0000000405027825 */ /* 0x002fca00078e0202 */
[----:B------:R2:W5:Y:S01]  /*05b0*/  LDG.E R5, desc[UR6][R2.64] ;  /* 0x0000000602057981 */ /* 0x000562000c1e1900 */
[----:B------:R-:W-:Y:S01]  /*05c0*/  IMAD R11, R4, 0x2, R11 ;  /* 0x00000002040b7824 */ /* 0x000fe200078e020b */
[----:B------:R-:W-:Y:S06]  /*05d0*/  BRA `(.L_x_31) ;  /* 0x0000000000287947 */ /* 0x000fec0003800000 */
.L_x_28:
        /* <DEDUP_REMOVED lines=9> */
[----:B------:R-:W-:-:S07]  /*0670*/  VIADD R0, R0, 0xffffffff ;  /* 0xffffffff00007836 */ /* 0x000fce0000000000 */
.L_x_31:
[----:B------:R-:W-:Y:S05]  /*0680*/  BSYNC.RECONVERGENT B0 ;  /* 0x0000000000007941 */ /* 0x000fea0003800200 */
.L_x_25:
[----:B0-23--:R-:W0:Y:S01]  /*0690*/  LDC.64 R2, c[0x0][0x380] ;  /* 0x0000e000ff027b82 */ /* 0x00de220000000a00 */
[----:B------:R-:W-:-:S04]  /*06a0*/  IMAD.IADD R11, R11, 0x1, R0 ;  /* 0x000000010b0b7824 */ /* 0x000fc800078e0200 */
[----:B0-----:R-:W-:-:S06]  /*06b0*/  IMAD.WIDE R2, R11, 0x4, R2 ;  /* 0x000000040b027825 */ /* 0x001fcc00078e0202 */
[----:B------:R-:W2:Y:S02]  /*06c0*/  LDG.E R3, desc[UR6][R2.64] ;  /* 0x0000000602037981 */ /* 0x000ea4000c1e1900 */
[----:B--2--5:R-:W-:-:S04]  /*06d0*/  FSETP.GE.AND P0, PT, R12, R3, PT ;  /* 0x000000030c00720b */ /* 0x024fc80003f06000 */
[----:B------:R-:W-:-:S13]  /*06e0*/  FSETP.LTU.OR P0, PT, R12, R5, !P0 ;  /* 0x000000050c00720b */ /* 0x000fda0004709400 */
[----:B-1----:R-:W0:Y:S02]  /*06f0*/  @!P0 LDC.64 R4, c[0x0][0x390] ;  /* 0x0000e400ff048b82 */ /* 0x002e240000000a00 */
[----:B0-----:R-:W-:-:S05]  /*0700*/  @!P0 IMAD.WIDE R4, R10, 0x4, R4 ;  /* 0x000000040a048825 */ /* 0x001fca00078e0204 */
[----:B------:R0:W-:Y:S01]  /*0710*/  @!P0 STG.E desc[UR6][R4.64], R12 ;  /* 0x0000000c04008986 */ /* 0x0001e2000c101906 */
[----:B------:R-:W-:Y:S05]  /*0720*/  @!P0 EXIT ;  /* 0x000000000000894d */ /* 0x000fea0003800000 */
[----:B------:R-:W1:Y:S02]  /*0730*/  LDC.64 R2, c[0x0][0x390] ;  /* 0x0000e400ff027b82 */ /* 0x000e640000000a00 */
[----:B-1----:R-:W-:-:S05]  /*0740*/  IMAD.WIDE R2, R10, 0x4, R2 ;  /* 0x000000040a027825 */ /* 0x002fca00078e0202 */
[----:B------:R-:W-:Y:S01]  /*0750*/  STG.E desc[UR6][R2.64], RZ ;  /* 0x000000ff02007986 */ /* 0x000fe2000c101906 */
[----:B------:R-:W-:Y:S05]  /*0760*/  EXIT ;  /* 0x000000000000794d */ /* 0x000fea0003800000 */
.L_x_22:
[----:B------:R-:W-:-:S04]  /*0770*/  ISETP.GE.AND P0, PT, R11, UR9, PT ;  /* 0x000000090b007c0c */ /* 0x000fc8000bf06270 */
[----:B------:R-:W-:-:S13]  /*0780*/  ISETP.GE.OR P0, PT, R0, UR8, P0 ;  /* 0x0000000800007c0c */ /* 0x000fda0008706670 */
[----:B------:R-:W-:Y:S05]  /*0790*/  @P0 EXIT ;  /* 0x000000000000094d */ /* 0x000fea0003800000 */
[----:B------:R-:W0:Y:S01]  /*07a0*/  LDC.64 R2, c[0x0][0x390] ;  /* 0x0000e400ff027b82 */ /* 0x000e220000000a00 */
[----:B------:R-:W-:-:S04]  /*07b0*/  IMAD R11, R11, UR8, R0 ;  /* 0x000000080b0b7c24 */ /* 0x000fc8000f8e0200 */
[----:B0-----:R-:W-:-:S05]  /*07c0*/  IMAD.WIDE R2, R11, 0x4, R2 ;  /* 0x000000040b027825 */ /* 0x001fca00078e0202 */
[----:B------:R-:W-:Y:S01]  /*07d0*/  STG.E desc[UR6][R2.64], RZ ;  /* 0x000000ff02007986 */ /* 0x000fe2000c101906 */
[----:B------:R-:W-:Y:S05]  /*07e0*/  EXIT ;  /* 0x000000000000794d */ /* 0x000fea0003800000 */
        .weak           $__internal_0_$__cuda_sm20_div_rn_f64_full
        .type           $__internal_0_$__cuda_sm20_div_rn_f64_full,@function
        .size           $__internal_0_$__cuda_sm20_div_rn_f64_full,(.L_x_56 - $__internal_0_$__cuda_sm20_div_rn_f64_full)
$__internal_0_$__cuda_sm20_div_rn_f64_full:
[----:B------:R-:W-:Y:S01]  /*07f0*/  IMAD.MOV.U32 R3, RZ, RZ, 0x3ff921fb ;  /* 0x3ff921fbff037424 */ /* 0x000fe200078e00ff */
[C---:B------:R-:W-:Y:S01]  /*0800*/  FSETP.GEU.AND P1, PT, |R7|.reuse, 1.469367938527859385e-39, PT ;  /* 0x001000000700780b */ /* 0x040fe20003f2e200 */
[----:B------:R-:W-:Y:S01]  /*0810*/  IMAD.MOV.U32 R2, RZ, RZ, 0x54442d18 ;  /* 0x54442d18ff027424 */ /* 0x000fe200078e00ff */
[----:B------:R-:W-:Y:S01]  /*0820*/  LOP3.LUT R13, R7, 0x7ff00000, RZ, 0xc0, !PT ;  /* 0x7ff00000070d7812 */ /* 0x000fe200078ec0ff */
[----:B------:R-:W0:Y:S01]  /*0830*/  MUFU.RCP64H R17, R3 ;  /* 0x0000000300117308 */ /* 0x000e220000001800 */
[----:B------:R-:W-:Y:S01]  /*0840*/  IMAD.MOV.U32 R16, RZ, RZ, 0x1 ;  /* 0x00000001ff107424 */ /* 0x000fe200078e00ff */
[----:B------:R-:W-:Y:S01]  /*0850*/  BSSY.RECONVERGENT B1, `(.L_x_32) ;  /* 0x0000045000017945 */ /* 0x000fe20003800200 */
[----:B------:R-:W-:Y:S01]  /*0860*/  IMAD.MOV.U32 R15, RZ, RZ, 0x1ca00000 ;  /* 0x1ca00000ff0f7424 */ /* 0x000fe200078e00ff */
[----:B------:R-:W-:Y:S01]  /*0870*/  ISETP.GE.U32.AND P0, PT, R13, 0x40000000, PT ;  /* 0x400000000d00780c */ /* 0x000fe20003f06070 */
[----:B------:R-:W-:Y:S02]  /*0880*/  IMAD.MOV.U32 R22, RZ, RZ, R13 ;  /* 0x000000ffff167224 */ /* 0x000fe400078e000d */
[----:B------:R-:W-:Y:S01]  /*0890*/  IMAD.MOV.U32 R23, RZ, RZ, 0x40000000 ;  /* 0x40000000ff177424 */ /* 0x000fe200078e00ff */
[----:B------:R-:W-:-:S03]  /*08a0*/  SEL R15, R15, 0x63400000, !P0 ;  /* 0x634000000f0f7807 */ /* 0x000fc60004000000 */
[----:B------:R-:W-:Y:S01]  /*08b0*/  VIADD R25, R23, 0xffffffff ;  /* 0xffffffff17197836 */ /* 0x000fe20000000000 */
[----:B------:R-:W-:-:S04]  /*08c0*/  @!P1 LOP3.LUT R20, R15, 0x80000000, R7, 0xf8, !PT ;  /* 0x800000000f149812 */ /* 0x000fc800078ef807 */
[----:B------:R-:W-:Y:S01]  /*08d0*/  @!P1 LOP3.LUT R21, R20, 0x100000, RZ, 0xfc, !PT ;  /* 0x0010000014159812 */ /* 0x000fe200078efcff */
[----:B0-----:R-:W-:Y:S01]  /*08e0*/  DFMA R8, R16, -R2, 1 ;  /* 0x3ff000001008742b */ /* 0x001fe20000000802 */
[----:B------:R-:W-:-:S07]  /*08f0*/  @!P1 IMAD.MOV.U32 R20, RZ, RZ, RZ ;  /* 0x000000ffff149224 */ /* 0x000fce00078e00ff */
[----:B------:R-:W-:-:S08]  /*0900*/  DFMA R8, R8, R8, R8 ;  /* 0x000000080808722b */ /* 0x000fd00000000008 */
[----:B------:R-:W-:Y:S01]  /*0910*/  DFMA R16, R16, R8, R16 ;  /* 0x000000081010722b */ /* 0x000fe20000000010 */
[----:B------:R-:W-:Y:S01]  /*0920*/  LOP3.LUT R9, R15, 0x800fffff, R7, 0xf8, !PT ;  /* 0x800fffff0f097812 */ /* 0x000fe200078ef807 */
[----:B------:R-:W-:-:S06]  /*0930*/  IMAD.MOV.U32 R8, RZ, RZ, R6 ;  /* 0x000000ffff087224 */ /* 0x000fcc00078e0006 */
[----:B------:R-:W-:Y:S02]  /*0940*/  DFMA R18, R16, -R2, 1 ;  /* 0x3ff000001012742b */ /* 0x000fe40000000802 */
[----:B------:R-:W-:-:S06]  /*0950*/  @!P1 DFMA R8, R8, 2, -R20 ;  /* 0x400000000808982b */ /* 0x000fcc0000000814 */
[----:B------:R-:W-:-:S04]  /*0960*/  DFMA R16, R16, R18, R16 ;  /* 0x000000121010722b */ /* 0x000fc80000000010 */
[----:B------:R-:W-:-:S04]  /*0970*/  @!P1 LOP3.LUT R22, R9, 0x7ff00000, RZ, 0xc0, !PT ;  /* 0x7ff0000009169812 */ /* 0x000fc800078ec0ff */
[----:B------:R-:W-:Y:S01]  /*0980*/  DMUL R18, R16, R8 ;  /* 0x0000000810127228 */ /* 0x000fe20000000000 */
[----:B------:R-:W-:-:S05]  /*0990*/  VIADD R24, R22, 0xffffffff ;  /* 0xffffffff16187836 */ /* 0x000fca0000000000 */
[----:B------:R-:W-:Y:S02]  /*09a0*/  ISETP.GT.U32.AND P0, PT, R24, 0x7feffffe, PT ;  /* 0x7feffffe1800780c */ /* 0x000fe40003f04070 */
[----:B------:R-:W-:Y:S02]  /*09b0*/  DFMA R20, R18, -R2, R8 ;  /* 0x800000021214722b */ /* 0x000fe40000000008 */
[----:B------:R-:W-:-:S06]  /*09c0*/  ISETP.GT.U32.OR P0, PT, R25, 0x7feffffe, P0 ;  /* 0x7feffffe1900780c */ /* 0x000fcc0000704470 */
[----:B------:R-:W-:-:S07]  /*09d0*/  DFMA R16, R16, R20, R18 ;  /* 0x000000141010722b */ /* 0x000fce0000000012 */
[----:B------:R-:W-:Y:S05]  /*09e0*/  @P0 BRA `(.L_x_33) ;  /* 0x0000000000680947 */ /* 0x000fea0003800000 */
[----:B------:R-:W-:-:S05]  /*09f0*/  IMAD.MOV.U32 R6, RZ, RZ, 0x40000000 ;  /* 0x40000000ff067424 */ /* 0x000fca00078e00ff */
[----:B------:R-:W-:-:S04]  /*0a00*/  VIADDMNMX R13, R13, -R6, 0xb9600000, !PT ;  /* 0xb96000000d0d7446 */ /* 0x000fc80007800906 */
[----:B------:R-:W-:-:S05]  /*0a10*/  VIMNMX R6, PT, PT, R13, 0x46a00000, PT ;  /* 0x46a000000d067848 */ /* 0x000fca0003fe0100 */
[----:B------:R-:W-:Y:S02]  /*0a20*/  IMAD.IADD R15, R6, 0x1, -R15 ;  /* 0x00000001060f7824 */ /* 0x000fe400078e0a0f */
[----:B------:R-:W-:Y:S02]  /*0a30*/  IMAD.MOV.U32 R6, RZ, RZ, RZ ;  /* 0x000000ffff067224 */ /* 0x000fe400078e00ff */
[----:B------:R-:W-:-:S06]  /*0a40*/  VIADD R7, R15, 0x7fe00000 ;  /* 0x7fe000000f077836 */ /* 0x000fcc0000000000 */
[----:B------:R-:W-:-:S10]  /*0a50*/  DMUL R18, R16, R6 ;  /* 0x0000000610127228 */ /* 0x000fd40000000000 */
[----:B------:R-:W-:-:S13]  /*0a60*/  FSETP.GTU.AND P0, PT, |R19|, 1.469367938527859385e-39, PT ;  /* 0x001000001300780b */ /* 0x000fda0003f0c200 */
[----:B------:R-:W-:Y:S05]  /*0a70*/  @P0 BRA `(.L_x_34) ;  /* 0x0000000000880947 */ /* 0x000fea0003800000 */
[----:B------:R-:W-:Y:S01]  /*0a80*/  DFMA R2, R16, -R2, R8 ;  /* 0x800000021002722b */ /* 0x000fe20000000008 */
[----:B------:R-:W-:-:S09]  /*0a90*/  IMAD.MOV.U32 R6, RZ, RZ, RZ ;  /* 0x000000ffff067224 */ /* 0x000fd200078e00ff */
[C---:B------:R-:W-:Y:S02]  /*0aa0*/  FSETP.NEU.AND P0, PT, R3.reuse, RZ, PT ;  /* 0x000000ff0300720b */ /* 0x040fe40003f0d000 */
[----:B------:R-:W-:-:S04]  /*0ab0*/  LOP3.LUT R2, R3, 0x400921fb, RZ, 0x3c, !PT ;  /* 0x400921fb03027812 */ /* 0x000fc800078e3cff */
[----:B------:R-:W-:-:S04]  /*0ac0*/  LOP3.LUT R9, R2, 0x80000000, RZ, 0xc0, !PT ;  /* 0x8000000002097812 */ /* 0x000fc800078ec0ff */
[----:B------:R-:W-:-:S03]  /*0ad0*/  LOP3.LUT R7, R9, R7, RZ, 0xfc, !PT ;  /* 0x0000000709077212 */ /* 0x000fc600078efcff */
[----:B------:R-:W-:Y:S05]  /*0ae0*/  @!P0 BRA `(.L_x_34) ;  /* 0x00000000006c8947 */ /* 0x000fea0003800000 */
[----:B------:R-:W-:Y:S01]  /*0af0*/  IMAD.MOV R3, RZ, RZ, -R15 ;  /* 0x000000ffff037224 */ /* 0x000fe200078e0a0f */
[----:B------:R-:W-:Y:S01]  /*0b00*/  DMUL.RP R6, R16, R6 ;  /* 0x0000000610067228 */ /* 0x000fe20000008000 */
[----:B------:R-:W-:Y:S01]  /*0b10*/  IMAD.MOV.U32 R2, RZ, RZ, RZ ;  /* 0x000000ffff027224 */ /* 0x000fe200078e00ff */
[----:B------:R-:W-:-:S05]  /*0b20*/  IADD3 R15, PT, PT, -R15, -0x43300000, RZ ;  /* 0xbcd000000f0f7810 */ /* 0x000fca0007ffe1ff */
[----:B------:R-:W-:-:S03]  /*0b30*/  DFMA R2, R18, -R2, R16 ;  /* 0x800000021202722b */ /* 0x000fc60000000010 */
[----:B------:R-:W-:-:S07]  /*0b40*/  LOP3.LUT R9, R7, R9, RZ, 0x3c, !PT ;  /* 0x0000000907097212 */ /* 0x000fce00078e3cff */
[----:B------:R-:W-:-:S04]  /*0b50*/  FSETP.NEU.AND P0, PT, |R3|, R15, PT ;  /* 0x0000000f0300720b */ /* 0x000fc80003f0d200 */
[----:B------:R-:W-:Y:S02]  /*0b60*/  FSEL R18, R6, R18, !P0 ;  /* 0x0000001206127208 */ /* 0x000fe40004000000 */
[----:B------:R-:W-:Y:S01]  /*0b70*/  FSEL R19, R9, R19, !P0 ;  /* 0x0000001309137208 */ /* 0x000fe20004000000 */
[----:B------:R-:W-:Y:S06]  /*0b80*/  BRA `(.L_x_34) ;  /* 0x0000000000447947 */ /* 0x000fec0003800000 */
.L_x_33:
[----:B------:R-:W-:-:S14]  /*0b90*/  DSETP.NAN.AND P0, PT, R6, R6, PT ;  /* 0x000000060600722a */ /* 0x000fdc0003f08000 */
[----:B------:R-:W-:Y:S05]  /*0ba0*/  @P0 BRA `(.L_x_35) ;  /* 0x0000000000340947 */ /* 0x000fea0003800000 */
[----:B------:R-:W-:Y:S01]  /*0bb0*/  ISETP.NE.AND P0, PT, R22, R23, PT ;  /* 0x000000171600720c */ /* 0x000fe20003f05270 */
[----:B------:R-:W-:Y:S02]  /*0bc0*/  IMAD.MOV.U32 R18, RZ, RZ, 0x0 ;  /* 0x00000000ff127424 */ /* 0x000fe400078e00ff */
[----:B------:R-:W-:-:S10]  /*0bd0*/  IMAD.MOV.U32 R19, RZ, RZ, -0x80000 ;  /* 0xfff80000ff137424 */ /* 0x000fd400078e00ff */
[----:B------:R-:W-:Y:S05]  /*0be0*/  @!P0 BRA `(.L_x_34) ;  /* 0x00000000002c8947 */ /* 0x000fea0003800000 */
[----:B------:R-:W-:Y:S02]  /*0bf0*/  ISETP.NE.AND P0, PT, R22, 0x7ff00000, PT ;  /* 0x7ff000001600780c */ /* 0x000fe40003f05270 */
[----:B------:R-:W-:Y:S02]  /*0c00*/  LOP3.LUT R6, R7, 0x400921fb, RZ, 0x3c, !PT ;  /* 0x400921fb07067812 */ /* 0x000fe400078e3cff */
[----:B------:R-:W-:Y:S02]  /*0c10*/  ISETP.EQ.OR P0, PT, R23, RZ, !P0 ;  /* 0x000000ff1700720c */ /* 0x000fe40004702670 */
[----:B------:R-:W-:-:S11]  /*0c20*/  LOP3.LUT R19, R6, 0x80000000, RZ, 0xc0, !PT ;  /* 0x8000000006137812 */ /* 0x000fd600078ec0ff */
[----:B------:R-:W-:Y:S01]  /*0c30*/  @P0 LOP3.LUT R2, R19, 0x7ff00000, RZ, 0xfc, !PT ;  /* 0x7ff0000013020812 */ /* 0x000fe200078efcff */
[----:B------:R-:W-:Y:S02]  /*0c40*/  @!P0 IMAD.MOV.U32 R18, RZ, RZ, RZ ;  /* 0x000000ffff128224 */ /* 0x000fe400078e00ff */
[----:B------:R-:W-:Y:S02]  /*0c50*/  @P0 IMAD.MOV.U32 R18, RZ, RZ, RZ ;  /* 0x000000ffff120224 */ /* 0x000fe400078e00ff */
[----:B------:R-:W-:Y:S01]  /*0c60*/  @P0 IMAD.MOV.U32 R19, RZ, RZ, R2 ;  /* 0x000000ffff130224 */ /* 0x000fe200078e0002 */
[----:B------:R-:W-:Y:S06]  /*0c70*/  BRA `(.L_x_34) ;  /* 0x0000000000087947 */ /* 0x000fec0003800000 */
.L_x_35:
[----:B------:R-:W-:Y:S01]  /*0c80*/  LOP3.LUT R19, R7, 0x80000, RZ, 0xfc, !PT ;  /* 0x0008000007137812 */ /* 0x000fe200078efcff */
[----:B------:R-:W-:-:S07]  /*0c90*/  IMAD.MOV.U32 R18, RZ, RZ, R6 ;  /* 0x000000ffff127224 */ /* 0x000fce00078e0006 */
.L_x_34:
[----:B------:R-:W-:Y:S05]  /*0ca0*/  BSYNC.RECONVERGENT B1 ;  /* 0x0000000000017941 */ /* 0x000fea0003800200 */
.L_x_32:
[----:B------:R-:W-:Y:S02]  /*0cb0*/  IMAD.MOV.U32 R15, RZ, RZ, 0x0 ;  /* 0x00000000ff0f7424 */ /* 0x000fe400078e00ff */
[----:B------:R-:W-:Y:S02]  /*0cc0*/  IMAD.MOV.U32 R2, RZ, RZ, R18 ;  /* 0x000000ffff027224 */ /* 0x000fe400078e0012 */
[----:B------:R-:W-:Y:S01]  /*0cd0*/  IMAD.MOV.U32 R3, RZ, RZ, R19 ;  /* 0x000000ffff037224 */ /* 0x000fe200078e0013 */
[----:B------:R-:W-:Y:S06]  /*0ce0*/  RET.REL.NODEC R14 `(nonMaximumSuppressionKernel) ;  /* 0xfffffff00ec47950 */ /* 0x000fec0003c3ffff */
.L_x_36:
        /* <DEDUP_REMOVED lines=9> */
.L_x_56:


//--------------------- .text.sobelFilterKernel   --------------------------
	.section	.text.sobelFilterKernel,"ax",@progbits
	.align	128
        .global         sobelFilterKernel
        .type           sobelFilterKernel,@function
        .size           sobelFilterKernel,(.L_x_58 - sobelFilterKernel)
        .other          sobelFilterKernel,@"STO_CUDA_ENTRY STV_DEFAULT"
sobelFilterKernel:
.text.sobelFilterKernel:
[----:B------:R-:W-:Y:S01]  /*0000*/  LDC R1, c[0x0][0x37c] ;  /* 0x0000df00ff017b82 */ /* 0x000fe20000000800 */
[----:B------:R-:W0:Y:S07]  /*0010*/  S2R R0, SR_TID.X ;  /* 0x0000000000007919 */ /* 0x000e2e0000002100 */
[----:B------:R-:W0:Y:S01]  /*0020*/  S2UR UR4, SR_CTAID.X ;  /* 0x00000000000479c3 */ /* 0x000e220000002500 */
[----:B------:R-:W1:Y:S07]  /*0030*/  S2R R5, SR_TID.Y ;  /* 0x0000000000057919 */ /* 0x000e6e0000002200 */
[----:B------:R-:W0:Y:S08]  /*0040*/  LDC R9, c[0x0][0x360] ;  /* 0x0000d800ff097b82 */ /* 0x000e300000000800 */
[----:B------:R-:W2:Y:S08]  /*0050*/  LDC.64 R2, c[0x0][0x398] ;  /* 0x0000e600ff027b82 */ /* 0x000eb00000000a00 */
[----:B------:R-:W1:Y:S08]  /*0060*/  S2UR UR5, SR_CTAID.Y ;  /* 0x00000000000579c3 */ /* 0x000e700000002600 */
[----:B------:R-:W1:Y:S01]  /*0070*/  LDC R4, c[0x0][0x364] ;  /* 0x0000d900ff047b82 */ /* 0x000e620000000800 */
[----:B0-----:R-:W-:Y:S01]  /*0080*/  IMAD R9, R9, UR4, R0 ;  /* 0x0000000409097c24 */ /* 0x001fe2000f8e0200 */
[----:B--2---:R-:W-:-:S04]  /*0090*/  IADD3 R0, PT, PT, R2, -0x1, RZ ;  /* 0xffffffff02007810 */ /* 0x004fc80007ffe0ff */
[----:B------:R-:W-:-:S04]  /*00a0*/  ISETP.GE.AND P0, PT, R9, R0, PT ;  /* 0x000000000900720c */ /* 0x000fc80003f06270 */
[----:B------:R-:W-:Y:S01]  /*00b0*/  ISETP.LT.OR P0, PT, R9, 0x1, P0 ;  /* 0x000000010900780c */ /* 0x000fe20000701670 */
[----:B-1----:R-:W-:Y:S01]  /*00c0*/  IMAD R0, R4, UR5, R5 ;  /* 0x0000000504007c24 */ /* 0x002fe2000f8e0205 */
[----:B------:R-:W0:Y:S01]  /*00d0*/  LDCU.64 UR4, c[0x0][0x358] ;  /* 0x00006b00ff0477ac */ /* 0x000e220008000a00 */
[----:B------:R-:W-:-:S03]  /*00e0*/  VIADD R5, R3, 0xffffffff ;  /* 0xffffffff03057836 */ /* 0x000fc60000000000 */
[----:B------:R-:W-:-:S04]  /*00f0*/  ISETP.EQ.OR P0, PT, R0, RZ, P0 ;  /* 0x000000ff0000720c */ /* 0x000fc80000702670 */
[----:B------:R-:W-:-:S13]  /*0100*/  ISETP.GE.OR P0, PT, R0, R5, P0 ;  /* 0x000000050000720c */ /* 0x000fda0000706670 */
[----:B0-----:R-:W-:Y:S05]  /*0110*/  @P0 BRA `(.L_x_37) ;  /* 0x0000000400a80947 */ /* 0x001fea0003800000 */
[----:B------:R-:W0:Y:S01]  /*0120*/  LDC.64 R4, c[0x0][0x380] ;  /* 0x0000e000ff047b82 */ /* 0x000e220000000a00 */
[----:B------:R-:W-:Y:S01]  /*0130*/  IADD3 R3, PT, PT, R0, -0x1, RZ ;  /* 0xffffffff00037810 */ /* 0x000fe20007ffe0ff */
[----:B------:R-:W1:Y:S04]  /*0140*/  LDCU.128 UR20, c[0x3][0x20] ;  /* 0x00c00400ff1477ac */ /* 0x000e680008000c00 */
[----:B------:R-:W-:Y:S01]  /*0150*/  IMAD R3, R3, R2, R9 ;  /* 0x0000000203037224 */ /* 0x000fe200078e0209 */
[----:B------:R-:W2:Y:S03]  /*0160*/  LDCU.128 UR8, c[0x3][URZ] ;  /* 0x00c00000ff0877ac */ /* 0x000ea60008000c00 */
[----:B------:R-:W-:Y:S01]  /*0170*/  VIADD R7, R3, 0xffffffff ;  /* 0xffffffff03077836 */ /* 0x000fe20000000000 */
[----:B------:R-:W3:Y:S01]  /*0180*/  LDCU.128 UR12, c[0x3][0x30] ;  /* 0x00c00600ff0c77ac */ /* 0x000ee20008000c00 */
[----:B------:R-:W4:Y:S01]  /*0190*/  LDCU.128 UR16, c[0x3][0x10] ;  /* 0x00c00200ff1077ac */ /* 0x000f220008000c00 */
[----:B------:R-:W5:Y:S01]  /*01a0*/  LDCU.64 UR6, c[0x3][0x40] ;  /* 0x00c00800ff0677ac */ /* 0x000f620008000a00 */
[----:B0-----:R-:W-:-:S05]  /*01b0*/  IMAD.WIDE R4, R7, 0x4, R4 ;  /* 0x0000000407047825 */ /* 0x001fca00078e0204 */
[----:B------:R-:W1:Y:S01]  /*01c0*/  LDG.E R0, desc[UR4][R4.64] ;  /* 0x0000000404007981 */ /* 0x000e62000c1e1900 */
[----:B------:R-:W-:-:S03]  /*01d0*/  IMAD.WIDE R6, R2, 0x4, R4 ;  /* 0x0000000402067825 */ /* 0x000fc600078e0204 */
[----:B------:R-:W3:Y:S04]  /*01e0*/  LDG.E R11, desc[UR4][R4.64+0x4] ;  /* 0x00000404040b7981 */ /* 0x000ee8000c1e1900 */
[----:B------:R1:W4:Y:S04]  /*01f0*/  LDG.E R13, desc[UR4][R4.64+0x8] ;  /* 0x00000804040d7981 */ /* 0x000328000c1e1900 */
[----:B------:R-:W5:Y:S01]  /*0200*/  LDG.E R15, desc[UR4][R6.64] ;  /* 0x00000004060f7981 */ /* 0x000f62000c1e1900 */
[----:B------:R-:W-:-:S03]  /*0210*/  IMAD.WIDE R8, R2, 0x4, R6 ;  /* 0x0000000402087825 */ /* 0x000fc600078e0206 */
[----:B------:R-:W5:Y:S04]  /*0220*/  LDG.E R17, desc[UR4][R6.64+0x4] ;  /* 0x0000040406117981 */ /* 0x000f68000c1e1900 */
[----:B------:R-:W5:Y:S04]  /*0230*/  LDG.E R19, desc[UR4][R6.64+0x8] ;  /* 0x0000080406137981 */ /* 0x000f68000c1e1900 */
[----:B------:R-:W5:Y:S04]  /*0240*/  LDG.E R21, desc[UR4][R8.64] ;  /* 0x0000000408157981 */ /* 0x000f68000c1e1900 */
[----:B------:R-:W5:Y:S04]  /*0250*/  LDG.E R23, desc[UR4][R8.64+0x4] ;  /* 0x0000040408177981 */ /* 0x000f68000c1e1900 */
[----:B------:R-:W5:Y:S01]  /*0260*/  LDG.E R25, desc[UR4][R8.64+0x8] ;  /* 0x0000080408197981 */ /* 0x000f62000c1e1900 */
[----:B------:R-:W-:Y:S01]  /*0270*/  BSSY.RECONVERGENT B0, `(.L_x_38) ;  /* 0x0000022000007945 */ /* 0x000fe20003800200 */
[----:B------:R-:W-:-:S02]  /*0280*/  IMAD.IADD R2, R3, 0x1, R2 ;  /* 0x0000000103027824 */ /* 0x000fc400078e0202 */
[C---:B-1----:R-:W-:Y:S01]  /*0290*/  FFMA R4, R0.reuse, UR21, RZ ;  /* 0x0000001500047c23 */ /* 0x042fe200080000ff */
[----:B--2---:R-:W-:-:S03]  /*02a0*/  FFMA R0, R0, UR8, RZ ;  /* 0x0000000800007c23 */ /* 0x004fc600080000ff */
[C---:B---3--:R-:W-:Y:S01]  /*02b0*/  FFMA R4, R11.reuse, UR22, R4 ;  /* 0x000000160b047c23 */ /* 0x048fe20008000004 */
[----:B------:R-:W-:-:S03]  /*02c0*/  FFMA R0, R11, UR9, R0 ;  /* 0x000000090b007c23 */ /* 0x000fc60008000000 */
[C---:B----4-:R-:W-:Y:S01]  /*02d0*/  FFMA R4, R13.reuse, UR23, R4 ;  /* 0x000000170d047c23 */ /* 0x050fe20008000004 */
[----:B------:R-:W-:-:S03]  /*02e0*/  FFMA R0, R13, UR10, R0 ;  /* 0x0000000a0d007c23 */ /* 0x000fc60008000000 */
[C---:B-----5:R-:W-:Y:S01]  /*02f0*/  FFMA R4, R15.reuse, UR12, R4 ;  /* 0x0000000c0f047c23 */ /* 0x060fe20008000004 */
[----:B------:R-:W-:-:S03]  /*0300*/  FFMA R0, R15, UR11, R0 ;  /* 0x0000000b0f007c23 */ /* 0x000fc60008000000 */
[C---:B------:R-:W-:Y:S01]  /*0310*/  FFMA R4, R17.reuse, UR13, R4 ;  /* 0x0000000d11047c23 */ /* 0x040fe20008000004 */
        /* <DEDUP_REMOVED lines=9> */
[----:B------:R-:W-:-:S04]  /*03b0*/  FMUL R0, R4, R4 ;  /* 0x0000000404007220 */ /* 0x000fc80000400000 */
[----:B------:R-:W-:-:S04]  /*03c0*/  FFMA R0, R5, R5, R0 ;  /* 0x0000000505007223 */ /* 0x000fc80000000000 */
[----:B------:R0:W1:Y:S01]  /*03d0*/  MUFU.RSQ R7, R0 ;  /* 0x0000000000077308 */ /* 0x0000620000001400 */
[----:B------:R-:W-:-:S04]  /*03e0*/  IADD3 R6, PT, PT, R0, -0xd000000, RZ ;  /* 0xf300000000067810 */ /* 0x000fc80007ffe0ff */
[----:B------:R-:W-:-:S13]  /*03f0*/  ISETP.GT.U32.AND P0, PT, R6, 0x727fffff, PT ;  /* 0x727fffff0600780c */ /* 0x000fda0003f04070 */
[----:B01----:R-:W-:Y:S05]  /*0400*/  @!P0 BRA `(.L_x_39) ;  /* 0x0000000000108947 */ /* 0x003fea0003800000 */
[----:B------:R-:W-:-:S07]  /*0410*/  MOV R10, 0x430 ;  /* 0x00000430000a7802 */ /* 0x000fce0000000f00 */
[----:B------:R-:W-:Y:S05]  /*0420*/  CALL.REL.NOINC `($__internal_1_$__cuda_sm20_sqrt_rn_f32_slowpath) ;  /* 0x0000000400107944 */ /* 0x000fea0003c00000 */
[----:B------:R-:W-:Y:S01]  /*0430*/  MOV R6, R3 ;  /* 0x0000000300067202 */ /* 0x000fe20000000f00 */
[----:B------:R-:W-:Y:S06]  /*0440*/  BRA `(.L_x_40) ;  /* 0x0000000000107947 */ /* 0x000fec0003800000 */
.L_x_39:
[----:B------:R-:W-:Y:S01]  /*0450*/  FMUL.FTZ R3, R0, R7 ;  /* 0x0000000700037220 */ /* 0x000fe20000410000 */
[----:B------:R-:W-:-:S03]  /*0460*/  FMUL.FTZ R6, R7, 0.5 ;  /* 0x3f00000007067820 */ /* 0x000fc60000410000 */
[----:B------:R-:W-:-:S04]  /*0470*/  FFMA R0, -R3, R3, R0 ;  /* 0x0000000303007223 */ /* 0x000fc80000000100 */
[----:B------:R-:W-:-:S07]  /*0480*/  FFMA R6, R0, R6, R3 ;  /* 0x0000000600067223 */ /* 0x000fce0000000003 */
.L_x_40:
[----:B------:R-:W-:Y:S05]  /*0490*/  BSYNC.RECONVERGENT B0 ;  /* 0x0000000000007941 */ /* 0x000fea0003800200 */
.L_x_38:
[CC--:B------:R-:W-:Y:S01]  /*04a0*/  FSETP.GT.AND P2, PT, |R4|.reuse, |R5|.reuse, PT ;  /* 0x400000050400720b */ /* 0x0c0fe20003f44200 */
[----:B------:R-:W-:Y:S03]  /*04b0*/  BSSY.RECONVERGENT B0, `(.L_x_41) ;  /* 0x000000e000007945 */ /* 0x000fe60003800200 */
[----:B------:R-:W-:Y:S02]  /*04c0*/  FSEL R3, |R4|, |R5|, P2 ;  /* 0x4000000504037208 */ /* 0x000fe40001000200 */
[----:B------:R-:W-:Y:S02]  /*04d0*/  FSEL R0, |R5|, |R4|, P2 ;  /* 0x4000000405007208 */ /* 0x000fe40001000200 */
[----:B------:R-:W0:Y:S08]  /*04e0*/  MUFU.RCP R8, R3 ;  /* 0x0000000300087308 */ /* 0x000e300000001000 */
[----:B------:R-:W1:Y:S01]  /*04f0*/  FCHK P0, R0, R3 ;  /* 0x0000000300007302 */ /* 0x000e620000000000 */
[----:B0-----:R-:W-:-:S04]  /*0500*/  FFMA R7, -R3, R8, 1 ;  /* 0x3f80000003077423 */ /* 0x001fc80000000108 */
[----:B------:R-:W-:-:S04]  /*0510*/  FFMA R7, R8, R7, R8 ;  /* 0x0000000708077223 */ /* 0x000fc80000000008 */
[----:B------:R-:W-:-:S04]  /*0520*/  FFMA R8, R0, R7, RZ ;  /* 0x0000000700087223 */ /* 0x000fc800000000ff */
[----:B------:R-:W-:-:S04]  /*0530*/  FFMA R9, -R3, R8, R0 ;  /* 0x0000000803097223 */ /* 0x000fc80000000100 */
[----:B------:R-:W-:Y:S01]  /*0540*/  FFMA R7, R7, R9, R8 ;  /* 0x0000000907077223 */ /* 0x000fe20000000008 */
[----:B-1----:R-:W-:Y:S06]  /*0550*/  @!P0 BRA `(.L_x_42) ;  /* 0x00000000000c8947 */ /* 0x002fec0003800000 */
[----:B------:R-:W-:-:S07]  /*0560*/  MOV R8, 0x580 ;  /* 0x0000058000087802 */ /* 0x000fce0000000f00 */
[----:B------:R-:W-:Y:S05]  /*0570*/  CALL.REL.NOINC `($__internal_2_$__cuda_sm3x_div_rn_noftz_f32_slowpath) ;  /* 0x0000000400147944 */ /* 0x000fea0003c00000 */
[----:B------:R-:W-:-:S07]  /*0580*/  IMAD.MOV.U32 R7, RZ, RZ, R0 ;  /* 0x000000ffff077224 */ /* 0x000fce00078e0000 */
.L_x_42:
[----:B------:R-:W-:Y:S05]  /*0590*/  BSYNC.RECONVERGENT B0 ;  /* 0x0000000000007941 */ /* 0x000fea0003800200 */
.L_x_41:
[----:B------:R-:W-:Y:S02]  /*05a0*/  HFMA2 R9, -RZ, RZ, 0.89990234375, 10328 ;  /* 0x3b33710bff097431 */ /* 0x000fe400000001ff */
[----:B------:R-:W-:Y:S01]  /*05b0*/  FMUL R0, R7, R7 ;  /* 0x0000000707007220 */ /* 0x000fe20000400000 */
[----:B------:R-:W-:Y:S01]  /*05c0*/  IMAD.MOV.U32 R13, RZ, RZ, 0x3f6ee581 ;  /* 0x3f6ee581ff0d7424 */ /* 0x000fe200078e00ff */
[----:B------:R-:W0:Y:S01]  /*05d0*/  LDC.64 R10, c[0x0][0x388] ;  /* 0x0000e200ff0a7b82 */ /* 0x000e220000000a00 */
[C---:B------:R-:W-:Y:S02]  /*05e0*/  ISETP.GE.AND P0, PT, R5.reuse, RZ, PT ;  /* 0x000000ff0500720c */ /* 0x040fe40003f06270 */
[C---:B------:R-:W-:Y:S01]  /*05f0*/  FSETP.NEU.AND P3, PT, |R5|.reuse, |R4|, PT ;  /* 0x400000040500720b */ /* 0x040fe20003f6d200 */
[----:B------:R-:W-:Y:S01]  /*0600*/  FADD R5, |R5|, |R4| ;  /* 0x4000000405057221 */ /* 0x000fe20000000200 */
[----:B------:R-:W-:Y:S01]  /*0610*/  FSETP.NEU.AND P1, PT, R3, RZ, PT ;  /* 0x000000ff0300720b */ /* 0x000fe20003f2d000 */
[----:B------:R-:W-:Y:S01]  /*0620*/  FFMA R9, R0, R9, -0.015681877732276916504 ;  /* 0xbc80774800097423 */ /* 0x000fe20000000009 */
[----:B------:R-:W-:-:S03]  /*0630*/  FSEL R12, R13, 1.8663789033889770508, P2 ;  /* 0x3feee5810d0c7808 */ /* 0x000fc60001000000 */
[----:B------:R-:W-:-:S04]  /*0640*/  FFMA R9, R0, R9, 0.042200751602649688721 ;  /* 0x3d2cdab200097423 */ /* 0x000fc80000000009 */
[----:B------:R-:W-:-:S04]  /*0650*/  FFMA R9, R0, R9, -0.074792981147766113281 ;  /* 0xbd992d1000097423 */ /* 0x000fc80000000009 */
[----:B------:R-:W-:-:S04]  /*0660*/  FFMA R9, R0, R9, 0.10640415549278259277 ;  /* 0x3dd9ea6c00097423 */ /* 0x000fc80000000009 */
[----:B------:R-:W-:Y:S01]  /*0670*/  FFMA R9, R0, R9, -0.14207722246646881104 ;  /* 0xbe117cb100097423 */ /* 0x000fe20000000009 */
[----:B0-----:R-:W-:-:S04]  /*0680*/  IMAD.WIDE R10, R2, 0x4, R10 ;  /* 0x00000004020a7825 */ /* 0x001fc800078e020a */
[C---:B------:R-:W-:Y:S01]  /*0690*/  FFMA R9, R0.reuse, R9, 0.19993925094604492188 ;  /* 0x3e4cbce000097423 */ /* 0x040fe20000000009 */
[----:B------:R-:W-:Y:S03]  /*06a0*/  STG.E desc[UR4][R10.64], R6 ;  /* 0x000000060a007986 */ /* 0x000fe6000c101904 */
[----:B------:R-:W-:-:S04]  /*06b0*/  FFMA R9, R0, R9, -0.33333197236061096191 ;  /* 0xbeaaaa7d00097423 */ /* 0x000fc80000000009 */
[----:B------:R-:W-:Y:S02]  /*06c0*/  FMUL R0, R0, R9 ;  /* 0x0000000900007220 */ /* 0x000fe40000400000 */
[----:B------:R-:W0:Y:S02]  /*06d0*/  LDC.64 R8, c[0x0][0x390] ;  /* 0x0000e400ff087b82 */ /* 0x000e240000000a00 */
[----:B------:R-:W-:-:S04]  /*06e0*/  FFMA R0, R0, R7, R7 ;  /* 0x0000000700007223 */ /* 0x000fc80000000007 */
[----:B------:R-:W-:-:S05]  /*06f0*/  FFMA R7, R13, 1.6832555532455444336, -R0 ;  /* 0x3fd774eb0d077823 */ /* 0x000fca0000000800 */
[-C--:B------:R-:W-:Y:S02]  /*0700*/  FSEL R13, R7, R0.reuse, P2 ;  /* 0x00000000070d7208 */ /* 0x080fe40001000000 */
[----:B------:R-:W-:Y:S02]  /*0710*/  FSEL R7, R0, -R0, P2 ;  /* 0x8000000000077208 */ /* 0x000fe40001000000 */
[----:B------:R-:W-:-:S03]  /*0720*/  MOV R0, 0x4016cbe4 ;  /* 0x4016cbe400007802 */ /* 0x000fc60000000f00 */
[----:B------:R-:W-:Y:S01]  /*0730*/  @!P0 FFMA R13, R12, 1.6832555532455444336, R7 ;  /* 0x3fd774eb0c0d8823 */ /* 0x000fe20000000007 */
[----:B------:R-:W-:Y:S02]  /*0740*/  @!P3 FSEL R13, R0, 0.78539818525314331055, !P0 ;  /* 0x3f490fdb000db808 */ /* 0x000fe40004000000 */
[----:B------:R-:W-:Y:S02]  /*0750*/  @!P1 FSEL R13, RZ, 3.1415927410125732422, P0 ;  /* 0x40490fdbff0d9808 */ /* 0x000fe40000000000 */
[----:B------:R-:W-:Y:S01]  /*0760*/  FSETP.NAN.AND P0, PT, R5, R5, PT ;  /* 0x000000050500720b */ /* 0x000fe20003f08000 */
[----:B0-----:R-:W-:Y:S01]  /*0770*/  IMAD.WIDE R8, R2, 0x4, R8 ;  /* 0x0000000402087825 */ /* 0x001fe200078e0208 */
[----:B------:R-:W-:-:S04]  /*0780*/  LOP3.LUT R4, R13, 0x80000000, R4, 0xb8, !PT ;  /* 0x800000000d047812 */ /* 0x000fc800078eb804 */
[----:B------:R-:W-:-:S05]  /*0790*/  FSEL R5, R5, R4, P0 ;  /* 0x0000000405057208 */ /* 0x000fca0000000000 */
[----:B------:R-:W-:Y:S01]  /*07a0*/  STG.E desc[UR4][R8.64], R5 ;  /* 0x0000000508007986 */ /* 0x000fe2000c101904 */
[----:B------:R-:W-:Y:S05]  /*07b0*/  EXIT ;  /* 0x000000000000794d */ /* 0x000fea0003800000 */
.L_x_37:
[----:B------:R-:W-:-:S04]  /*07c0*/  ISETP.GE.AND P0, PT, R0, R3, PT ;  /* 0x000000030000720c */ /* 0x000fc80003f06270 */
[----:B------:R-:W-:-:S13]  /*07d0*/  ISETP.GE.OR P0, PT, R9, R2, P0 ;  /* 0x000000020900720c */ /* 0x000fda0000706670 */
[----:B------:R-:W-:Y:S05]  /*07e0*/  @P0 EXIT ;  /* 0x000000000000094d */ /* 0x000fea0003800000 */
[----:B------:R-:W0:Y:S01]  /*07f0*/  LDC.64 R4, c[0x0][0x388] ;  /* 0x0000e200ff047b82 */ /* 0x000e220000000a00 */
[----:B------:R-:W-:-:S07]  /*0800*/  IMAD R9, R0, R2, R9 ;  /* 0x0000000200097224 */ /* 0x000fce00078e0209 */
[----:B------:R-:W1:Y:S01]  /*0810*/  LDC.64 R6, c[0x0][0x390] ;  /* 0x0000e400ff067b82 */ /* 0x000e620000000a00 */
[----:B0-----:R-:W-:-:S05]  /*0820*/  IMAD.WIDE R2, R9, 0x4, R4 ;  /* 0x0000000409027825 */ /* 0x001fca00078e0204 */
[----:B------:R-:W-:Y:S01]  /*0830*/  STG.E desc[UR4][R2.64], RZ ;  /* 0x000000ff02007986 */ /* 0x000fe2000c101904 */
[----:B-1----:R-:W-:-:S05]  /*0840*/  IMAD.WIDE R4, R9, 0x4, R6 ;  /* 0x0000000409047825 */ /* 0x002fca00078e0206 */
[----:B------:R-:W-:Y:S01]  /*0850*/  STG.E desc[UR4][R4.64], RZ ;  /* 0x000000ff04007986 */ /* 0x000fe2000c101904 */
[----:B------:R-:W-:Y:S05]  /*0860*/  EXIT ;  /* 0x000000000000794d */ /* 0x000fea0003800000 */
        .weak           $__internal_1_$__cuda_sm20_sqrt_rn_f32_slowpath
        .type           $__internal_1_$__cuda_sm20_sqrt_rn_f32_slowpath,@function
        .size           $__internal_1_$__cuda_sm20_sqrt_rn_f32_slowpath,($__internal_2_$__cuda_sm3x_div_rn_noftz_f32_slowpath - $__internal_1_$__cuda_sm20_sqrt_rn_f32_slowpath)
$__internal_1_$__cuda_sm20_sqrt_rn_f32_slowpath:
[----:B------:R-:W-:-:S13]  /*0870*/  LOP3.LUT P0, RZ, R0, 0x7fffffff, RZ, 0xc0, !PT ;  /* 0x7fffffff00ff7812 */ /* 0x000fda000780c0ff */
[----:B------:R-:W-:Y:S01]  /*0880*/  @!P0 IMAD.MOV.U32 R3, RZ, RZ, R0 ;  /* 0x000000ffff038224 */ /* 0x000fe200078e0000 */
[----:B------:R-:W-:Y:S06]  /*0890*/  @!P0 BRA `(.L_x_43) ;  /* 0x0000000000408947 */ /* 0x000fec0003800000 */
[----:B------:R-:W-:-:S13]  /*08a0*/  FSETP.GEU.FTZ.AND P0, PT, R0, RZ, PT ;  /* 0x000000ff0000720b */ /* 0x000fda0003f1e000 */
[----:B------:R-:W-:Y:S01]  /*08b0*/  @!P0 MOV R3, 0x7fffffff ;  /* 0x7fffffff00038802 */ /* 0x000fe20000000f00 */
[----:B------:R-:W-:Y:S06]  /*08c0*/  @!P0 BRA `(.L_x_43) ;  /* 0x0000000000348947 */ /* 0x000fec0003800000 */
[----:B------:R-:W-:-:S13]  /*08d0*/  FSETP.GTU.FTZ.AND P0, PT, |R0|, +INF , PT ;  /* 0x7f8000000000780b */ /* 0x000fda0003f1c200 */
[----:B------:R-:W-:Y:S01]  /*08e0*/  @P0 FADD.FTZ R3, R0, 1 ;  /* 0x3f80000000030421 */ /* 0x000fe20000010000 */
[----:B------:R-:W-:Y:S06]  /*08f0*/  @P0 BRA `(.L_x_43) ;  /* 0x0000000000280947 */ /* 0x000fec0003800000 */
[----:B------:R-:W-:-:S13]  /*0900*/  FSETP.NEU.FTZ.AND P0, PT, |R0|, +INF , PT ;  /* 0x7f8000000000780b */ /* 0x000fda0003f1d200 */
[----:B------:R-:W-:-:S04]  /*0910*/  @P0 FFMA R6, R0, 1.84467440737095516160e+19, RZ ;  /* 0x5f80000000060823 */ /* 0x000fc800000000ff */
[----:B------:R-:W0:Y:S02]  /*0920*/  @P0 MUFU.RSQ R3, R6 ;  /* 0x0000000600030308 */ /* 0x000e240000001400 */
[----:B0-----:R-:W-:Y:S01]  /*0930*/  @P0 FMUL.FTZ R7, R6, R3 ;  /* 0x0000000306070220 */ /* 0x001fe20000410000 */
[----:B------:R-:W-:Y:S01]  /*0940*/  @P0 FMUL.FTZ R9, R3, 0.5 ;  /* 0x3f00000003090820 */ /* 0x000fe20000410000 */
[----:B------:R-:W-:Y:S02]  /*0950*/  @!P0 IMAD.MOV.U32 R3, RZ, RZ, R0 ;  /* 0x000000ffff038224 */ /* 0x000fe400078e0000 */
[----:B------:R-:W-:-:S04]  /*0960*/  @P0 FADD.FTZ R8, -R7, -RZ ;  /* 0x800000ff07080221 */ /* 0x000fc80000010100 */
[----:B------:R-:W-:-:S04]  /*0970*/  @P0 FFMA R8, R7, R8, R6 ;  /* 0x0000000807080223 */ /* 0x000fc80000000006 */
[----:B------:R-:W-:-:S04]  /*0980*/  @P0 FFMA R8, R8, R9, R7 ;  /* 0x0000000908080223 */ /* 0x000fc80000000007 */
[----:B------:R-:W-:-:S07]  /*0990*/  @P0 FMUL.FTZ R3, R8, 2.3283064365386962891e-10 ;  /* 0x2f80000008030820 */ /* 0x000fce0000410000 */
.L_x_43:
[----:B------:R-:W-:Y:S01]  /*09a0*/  MOV R6, R10 ;  /* 0x0000000a00067202 */ /* 0x000fe20000000f00 */
[----:B------:R-:W-:-:S04]  /*09b0*/  IMAD.MOV.U32 R7, RZ, RZ, 0x0 ;  /* 0x00000000ff077424 */ /* 0x000fc800078e00ff */
[----:B------:R-:W-:Y:S05]  /*09c0*/  RET.REL.NODEC R6 `(sobelFilterKernel) ;  /* 0xfffffff4068c7950 */ /* 0x000fea0003c3ffff */
        .weak           $__internal_2_$__cuda_sm3x_div_rn_noftz_f32_slowpath
        .type           $__internal_2_$__cuda_sm3x_div_rn_noftz_f32_slowpath,@function
        .size           $__internal_2_$__cuda_sm3x_div_rn_noftz_f32_slowpath,(.L_x_58 - $__internal_2_$__cuda_sm3x_div_rn_noftz_f32_slowpath)
$__internal_2_$__cuda_sm3x_div_rn_noftz_f32_slowpath:
[--C-:B------:R-:W-:Y:S01]  /*09d0*/  SHF.R.U32.HI R9, RZ, 0x17, R3.reuse ;  /* 0x00000017ff097819 */ /* 0x100fe20000011603 */
[----:B------:R-:W-:Y:S01]  /*09e0*/  BSSY.RECONVERGENT B1, `(.L_x_44) ;  /* 0x0000064000017945 */ /* 0x000fe20003800200 */
[----:B------:R-:W-:Y:S01]  /*09f0*/  SHF.R.U32.HI R7, RZ, 0x17, R0 ;  /* 0x00000017ff077819 */ /* 0x000fe20000011600 */
[----:B------:R-:W-:Y:S01]  /*0a00*/  IMAD.MOV.U32 R12, RZ, RZ, R3 ;  /* 0x000000ffff0c7224 */ /* 0x000fe200078e0003 */
[----:B------:R-:W-:Y:S02]  /*0a10*/  LOP3.LUT R9, R9, 0xff, RZ, 0xc0, !PT ;  /* 0x000000ff09097812 */ /* 0x000fe400078ec0ff */
[----:B------:R-:W-:Y:S02]  /*0a20*/  LOP3.LUT R10, R7, 0xff, RZ, 0xc0, !PT ;  /* 0x000000ff070a7812 */ /* 0x000fe400078ec0ff */
[----:B------:R-:W-:Y:S02]  /*0a30*/  IADD3 R14, PT, PT, R9, -0x1, RZ ;  /* 0xffffffff090e7810 */ /* 0x000fe40007ffe0ff */
[----:B------:R-:W-:Y:S01]  /*0a40*/  MOV R11, R0 ;  /* 0x00000000000b7202 */ /* 0x000fe20000000f00 */
[----:B------:R-:W-:Y:S01]  /*0a50*/  VIADD R13, R10, 0xffffffff ;  /* 0xffffffff0a0d7836 */ /* 0x000fe20000000000 */
[----:B------:R-:W-:-:S04]  /*0a60*/  ISETP.GT.U32.AND P0, PT, R14, 0xfd, PT ;  /* 0x000000fd0e00780c */ /* 0x000fc80003f04070 */
[----:B------:R-:W-:-:S13]  /*0a70*/  ISETP.GT.U32.OR P0, PT, R13, 0xfd, P0 ;  /* 0x000000fd0d00780c */ /* 0x000fda0000704470 */
[----:B------:R-:W-:Y:S01]  /*0a80*/  @!P0 MOV R7, RZ ;  /* 0x000000ff00078202 */ /* 0x000fe20000000f00 */
[----:B------:R-:W-:Y:S06]  /*0a90*/  @!P0 BRA `(.L_x_45) ;  /* 0x00000000005c8947 */ /* 0x000fec0003800000 */
[----:B------:R-:W-:Y:S02]  /*0aa0*/  FSETP.GTU.FTZ.AND P1, PT, |R3|, +INF , PT ;  /* 0x7f8000000300780b */ /* 0x000fe40003f3c200 */
[----:B------:R-:W-:-:S04]  /*0ab0*/  FSETP.GTU.FTZ.AND P0, PT, |R0|, +INF , PT ;  /* 0x7f8000000000780b */ /* 0x000fc80003f1c200 */
[----:B------:R-:W-:-:S13]  /*0ac0*/  PLOP3.LUT P0, PT, P0, P1, PT, 0xf8, 0x8f ;  /* 0x00000000008f781c */ /* 0x000fda0000703f70 */
[----:B------:R-:W-:Y:S05]  /*0ad0*/  @P0 BRA `(.L_x_46) ;  /* 0x00000004004c0947 */ /* 0x000fea0003800000 */
[----:B------:R-:W-:-:S13]  /*0ae0*/  LOP3.LUT P0, RZ, R12, 0x7fffffff, R11, 0xc8, !PT ;  /* 0x7fffffff0cff7812 */ /* 0x000fda000780c80b */
[----:B------:R-:W-:Y:S05]  /*0af0*/  @!P0 BRA `(.L_x_47) ;  /* 0x00000004003c8947 */ /* 0x000fea0003800000 */
[C---:B------:R-:W-:Y:S02]  /*0b00*/  FSETP.NEU.FTZ.AND P3, PT, |R0|.reuse, +INF , PT ;  /* 0x7f8000000000780b */ /* 0x040fe40003f7d200 */
[----:B------:R-:W-:Y:S02]  /*0b10*/  FSETP.NEU.FTZ.AND P1, PT, |R3|, +INF , PT ;  /* 0x7f8000000300780b */ /* 0x000fe40003f3d200 */
[----:B------:R-:W-:-:S11]  /*0b20*/  FSETP.NEU.FTZ.AND P0, PT, |R0|, +INF , PT ;  /* 0x7f8000000000780b */ /* 0x000fd60003f1d200 */
[----:B------:R-:W-:Y:S05]  /*0b30*/  @!P1 BRA !P3, `(.L_x_47) ;  /* 0x00000004002c9947 */ /* 0x000fea0005800000 */
[----:B------:R-:W-:-:S04]  /*0b40*/  LOP3.LUT P3, RZ, R11, 0x7fffffff, RZ, 0xc0, !PT ;  /* 0x7fffffff0bff7812 */ /* 0x000fc8000786c0ff */
[----:B------:R-:W-:-:S13]  /*0b50*/  PLOP3.LUT P1, PT, P1, P3, PT, 0x2f, 0xf2 ;  /* 0x0000000000f2781c */ /* 0x000fda0000f26577 */
[----:B------:R-:W-:Y:S05]  /*0b60*/  @P1 BRA `(.L_x_48) ;  /* 0x0000000400181947 */ /* 0x000fea0003800000 */
[----:B------:R-:W-:-:S04]  /*0b70*/  LOP3.LUT P1, RZ, R12, 0x7fffffff, RZ, 0xc0, !PT ;  /* 0x7fffffff0cff7812 */ /* 0x000fc8000782c0ff */
[----:B------:R-:W-:-:S13]  /*0b80*/  PLOP3.LUT P0, PT, P0, P1, PT, 0x2f, 0xf2 ;  /* 0x0000000000f2781c */ /* 0x000fda0000702577 */
[----:B------:R-:W-:Y:S05]  /*0b90*/  @P0 BRA `(.L_x_49) ;  /* 0x0000000400000947 */ /* 0x000fea0003800000 */
[----:B------:R-:W-:Y:S02]  /*0ba0*/  ISETP.GE.AND P0, PT, R13, RZ, PT ;  /* 0x000000ff0d00720c */ /* 0x000fe40003f06270 */
[----:B------:R-:W-:-:S11]  /*0bb0*/  ISETP.GE.AND P1, PT, R14, RZ, PT ;  /* 0x000000ff0e00720c */ /* 0x000fd60003f26270 */
[----:B------:R-:W-:Y:S01]  /*0bc0*/  @P0 IMAD.MOV.U32 R7, RZ, RZ, RZ ;  /* 0x000000ffff070224 */ /* 0x000fe200078e00ff */
[----:B------:R-:W-:Y:S01]  /*0bd0*/  @!P0 MOV R7, 0xffffffc0 ;  /* 0xffffffc000078802 */ /* 0x000fe20000000f00 */
[----:B------:R-:W-:Y:S01]  /*0be0*/  @!P0 FFMA R11, R0, 1.84467440737095516160e+19, RZ ;  /* 0x5f800000000b8823 */ /* 0x000fe200000000ff */
[----:B------:R-:W-:-:S03]  /*0bf0*/  @!P1 FFMA R12, R3, 1.84467440737095516160e+19, RZ ;  /* 0x5f800000030c9823 */ /* 0x000fc600000000ff */
[----:B------:R-:W-:-:S07]  /*0c00*/  @!P1 VIADD R7, R7, 0x40 ;  /* 0x0000004007079836 */ /* 0x000fce0000000000 */
.L_x_45:
[----:B------:R-:W-:Y:S01]  /*0c10*/  LEA R13, R9, 0xc0800000, 0x17 ;  /* 0xc0800000090d7811 */ /* 0x000fe200078eb8ff */
[----:B------:R-:W-:Y:S01]  /*0c20*/  VIADD R10, R10, 0xffffff81 ;  /* 0xffffff810a0a7836 */ /* 0x000fe20000000000 */
[----:B------:R-:W-:Y:S02]  /*0c30*/  BSSY.RECONVERGENT B2, `(.L_x_50) ;  /* 0x0000035000027945 */ /* 0x000fe40003800200 */
[----:B------:R-:W-:Y:S01]  /*0c40*/  IADD3 R13, PT, PT, -R13, R12, RZ ;  /* 0x0000000c0d0d7210 */ /* 0x000fe20007ffe1ff */
[C---:B------:R-:W-:Y:S01]  /*0c50*/  IMAD R0, R10.reuse, -0x800000, R11 ;  /* 0xff8000000a007824 */ /* 0x040fe200078e020b */
[----:B------:R-:W-:Y:S02]  /*0c60*/  IADD3 R10, PT, PT, R10, 0x7f, -R9 ;  /* 0x0000007f0a0a7810 */ /* 0x000fe40007ffe809 */
[----:B------:R-:W0:Y:S01]  /*0c70*/  MUFU.RCP R12, R13 ;  /* 0x0000000d000c7308 */ /* 0x000e220000001000 */
[----:B------:R-:W-:Y:S01]  /*0c80*/  FADD.FTZ R15, -R13, -RZ ;  /* 0x800000ff0d0f7221 */ /* 0x000fe20000010100 */
[----:B------:R-:W-:-:S03]  /*0c90*/  IADD3 R10, PT, PT, R10, R7, RZ ;  /* 0x000000070a0a7210 */ /* 0x000fc60007ffe0ff */
[----:B0-----:R-:W-:-:S04]  /*0ca0*/  FFMA R17, R12, R15, 1 ;  /* 0x3f8000000c117423 */ /* 0x001fc8000000000f */
[----:B------:R-:W-:-:S04]  /*0cb0*/  FFMA R14, R12, R17, R12 ;  /* 0x000000110c0e7223 */ /* 0x000fc8000000000c */
[----:B------:R-:W-:-:S04]  /*0cc0*/  FFMA R11, R0, R14, RZ ;  /* 0x0000000e000b7223 */ /* 0x000fc800000000ff */
[----:B------:R-:W-:-:S04]  /*0cd0*/  FFMA R12, R15, R11, R0 ;  /* 0x0000000b0f0c7223 */ /* 0x000fc80000000000 */
[----:B------:R-:W-:-:S04]  /*0ce0*/  FFMA R11, R14, R12, R11 ;  /* 0x0000000c0e0b7223 */ /* 0x000fc8000000000b */
[----:B------:R-:W-:-:S04]  /*0cf0*/  FFMA R12, R15, R11, R0 ;  /* 0x0000000b0f0c7223 */ /* 0x000fc80000000000 */
[----:B------:R-:W-:-:S05]  /*0d00*/  FFMA R0, R14, R12, R11 ;  /* 0x0000000c0e007223 */ /* 0x000fca000000000b */
[----:B------:R-:W-:-:S04]  /*0d10*/  SHF.R.U32.HI R9, RZ, 0x17, R0 ;  /* 0x00000017ff097819 */ /* 0x000fc80000011600 */
[----:B------:R-:W-:-:S05]  /*0d20*/  LOP3.LUT R9, R9, 0xff, RZ, 0xc0, !PT ;  /* 0x000000ff09097812 */ /* 0x000fca00078ec0ff */
[----:B------:R-:W-:-:S05]  /*0d30*/  IMAD.IADD R13, R9, 0x1, R10 ;  /* 0x00000001090d7824 */ /* 0x000fca00078e020a */
[----:B------:R-:W-:-:S04]  /*0d40*/  IADD3 R7, PT, PT, R13, -0x1, RZ ;  /* 0xffffffff0d077810 */ /* 0x000fc80007ffe0ff */
[----:B------:R-:W-:-:S13]  /*0d50*/  ISETP.GE.U32.AND P0, PT, R7, 0xfe, PT ;  /* 0x000000fe0700780c */ /* 0x000fda0003f06070 */
[----:B------:R-:W-:Y:S05]  /*0d60*/  @!P0 BRA `(.L_x_51) ;  /* 0x0000000000808947 */ /* 0x000fea0003800000 */
[----:B------:R-:W-:-:S13]  /*0d70*/  ISETP.GT.AND P0, PT, R13, 0xfe, PT ;  /* 0x000000fe0d00780c */ /* 0x000fda0003f04270 */
[----:B------:R-:W-:Y:S05]  /*0d80*/  @P0 BRA `(.L_x_52) ;  /* 0x00000000006c0947 */ /* 0x000fea0003800000 */
[----:B------:R-:W-:-:S13]  /*0d90*/  ISETP.GE.AND P0, PT, R13, 0x1, PT ;  /* 0x000000010d00780c */ /* 0x000fda0003f06270 */
[----:B------:R-:W-:Y:S05]  /*0da0*/  @P0 BRA `(.L_x_53) ;  /* 0x0000000000740947 */ /* 0x000fea0003800000 */
[----:B------:R-:W-:Y:S02]  /*0db0*/  ISETP.GE.AND P0, PT, R13, -0x18, PT ;  /* 0xffffffe80d00780c */ /* 0x000fe40003f06270 */
[----:B------:R-:W-:-:S11]  /*0dc0*/  LOP3.LUT R0, R0, 0x80000000, RZ, 0xc0, !PT ;  /* 0x8000000000007812 */ /* 0x000fd600078ec0ff */
[----:B------:R-:W-:Y:S05]  /*0dd0*/  @!P0 BRA `(.L_x_53) ;  /* 0x0000000000688947 */ /* 0x000fea0003800000 */
[CCC-:B------:R-:W-:Y:S01]  /*0de0*/  FFMA.RZ R7, R14.reuse, R12.reuse, R11.reuse ;  /* 0x0000000c0e077223 */ /* 0x1c0fe2000000c00b */
[CCC-:B------:R-:W-:Y:S01]  /*0df0*/  FFMA.RM R10, R14.reuse, R12.reuse, R11.reuse ;  /* 0x0000000c0e0a7223 */ /* 0x1c0fe2000000400b */
[C---:B------:R-:W-:Y:S02]  /*0e00*/  ISETP.NE.AND P3, PT, R13.reuse, RZ, PT ;  /* 0x000000ff0d00720c */ /* 0x040fe40003f65270 */
[----:B------:R-:W-:Y:S02]  /*0e10*/  ISETP.NE.AND P1, PT, R13, RZ, PT ;  /* 0x000000ff0d00720c */ /* 0x000fe40003f25270 */
[----:B------:R-:W-:Y:S01]  /*0e20*/  LOP3.LUT R9, R7, 0x7fffff, RZ, 0xc0, !PT ;  /* 0x007fffff07097812 */ /* 0x000fe200078ec0ff */
[----:B------:R-:W-:Y:S01]  /*0e30*/  FFMA.RP R7, R14, R12, R11 ;  /* 0x0000000c0e077223 */ /* 0x000fe2000000800b */
[C---:B------:R-:W-:Y:S01]  /*0e40*/  VIADD R12, R13.reuse, 0x20 ;  /* 0x000000200d0c7836 */ /* 0x040fe20000000000 */
[----:B------:R-:W-:Y:S02]  /*0e50*/  IADD3 R11, PT, PT, -R13, RZ, RZ ;  /* 0x000000ff0d0b7210 */ /* 0x000fe40007ffe1ff */
[----:B------:R-:W-:-:S02]  /*0e60*/  LOP3.LUT R9, R9, 0x800000, RZ, 0xfc, !PT ;  /* 0x0080000009097812 */ /* 0x000fc400078efcff */
[----:B------:R-:W-:Y:S02]  /*0e70*/  FSETP.NEU.FTZ.AND P0, PT, R7, R10, PT ;  /* 0x0000000a0700720b */ /* 0x000fe40003f1d000 */
[----:B------:R-:W-:Y:S02]  /*0e80*/  SHF.L.U32 R12, R9, R12, RZ ;  /* 0x0000000c090c7219 */ /* 0x000fe400000006ff */
[----:B------:R-:W-:Y:S02]  /*0e90*/  SEL R10, R11, RZ, P3 ;  /* 0x000000ff0b0a7207 */ /* 0x000fe40001800000 */
[----:B------:R-:W-:Y:S02]  /*0ea0*/  ISETP.NE.AND P1, PT, R12, RZ, P1 ;  /* 0x000000ff0c00720c */ /* 0x000fe40000f25270 */
[----:B------:R-:W-:Y:S02]  /*0eb0*/  SHF.R.U32.HI R10, RZ, R10, R9 ;  /* 0x0000000aff0a7219 */ /* 0x000fe40000011609 */
[----:B------:R-:W-:-:S02]  /*0ec0*/  PLOP3.LUT P0, PT, P0, P1, PT, 0xf8, 0x8f ;  /* 0x00000000008f781c */ /* 0x000fc40000703f70 */
[----:B------:R-:W-:Y:S02]  /*0ed0*/  SHF.R.U32.HI R12, RZ, 0x1, R10 ;  /* 0x00000001ff0c7819 */ /* 0x000fe4000001160a */
[----:B------:R-:W-:-:S04]  /*0ee0*/  SEL R7, RZ, 0x1, !P0 ;  /* 0x00000001ff077807 */ /* 0x000fc80004000000 */
[----:B------:R-:W-:-:S04]  /*0ef0*/  LOP3.LUT R7, R7, 0x1, R12, 0xf8, !PT ;  /* 0x0000000107077812 */ /* 0x000fc800078ef80c */
[----:B------:R-:W-:-:S05]  /*0f00*/  LOP3.LUT R7, R7, R10, RZ, 0xc0, !PT ;  /* 0x0000000a07077212 */ /* 0x000fca00078ec0ff */
[----:B------:R-:W-:-:S05]  /*0f10*/  IMAD.IADD R7, R12, 0x1, R7 ;  /* 0x000000010c077824 */ /* 0x000fca00078e0207 */
[----:B------:R-:W-:Y:S01]  /*0f20*/  LOP3.LUT R0, R7, R0, RZ, 0xfc, !PT ;  /* 0x0000000007007212 */ /* 0x000fe200078efcff */
[----:B------:R-:W-:Y:S06]  /*0f30*/  BRA `(.L_x_53) ;  /* 0x0000000000107947 */ /* 0x000fec0003800000 */
.L_x_52:
[----:B------:R-:W-:-:S04]  /*0f40*/  LOP3.LUT R0, R0, 0x80000000, RZ, 0xc0, !PT ;  /* 0x8000000000007812 */ /* 0x000fc800078ec0ff */
[----:B------:R-:W-:Y:S01]  /*0f50*/  LOP3.LUT R0, R0, 0x7f800000, RZ, 0xfc, !PT ;  /* 0x7f80000000007812 */ /* 0x000fe200078efcff */
[----:B------:R-:W-:Y:S06]  /*0f60*/  BRA `(.L_x_53) ;  /* 0x0000000000047947 */ /* 0x000fec0003800000 */
.L_x_51:
[----:B------:R-:W-:-:S07]  /*0f70*/  LEA R0, R10, R0, 0x17 ;  /* 0x000000000a007211 */ /* 0x000fce00078eb8ff */
.L_x_53:
[----:B------:R-:W-:Y:S05]  /*0f80*/  BSYNC.RECONVERGENT B2 ;  /* 0x0000000000027941 */ /* 0x000fea0003800200 */
.L_x_50:
[----:B------:R-:W-:Y:S05]  /*0f90*/  BRA `(.L_x_54) ;  /* 0x0000000000207947 */ /* 0x000fea0003800000 */
.L_x_49:
[----:B------:R-:W-:-:S04]  /*0fa0*/  LOP3.LUT R0, R12, 0x80000000, R11, 0x48, !PT ;  /* 0x800000000c007812 */ /* 0x000fc800078e480b */
[----:B------:R-:W-:Y:S01]  /*0fb0*/  LOP3.LUT R0, R0, 0x7f800000, RZ, 0xfc, !PT ;  /* 0x7f80000000007812 */ /* 0x000fe200078efcff */
[----:B------:R-:W-:Y:S06]  /*0fc0*/  BRA `(.L_x_54) ;  /* 0x0000000000147947 */ /* 0x000fec0003800000 */
.L_x_48:
[----:B------:R-:W-:Y:S01]  /*0fd0*/  LOP3.LUT R0, R12, 0x80000000, R11, 0x48, !PT ;  /* 0x800000000c007812 */ /* 0x000fe200078e480b */
[----:B------:R-:W-:Y:S06]  /*0fe0*/  BRA `(.L_x_54) ;  /* 0x00000000000c7947 */ /* 0x000fec0003800000 */
.L_x_47:
[----:B------:R-:W0:Y:S01]  /*0ff0*/  MUFU.RSQ R0, -QNAN ;  /* 0xffc0000000007908 */ /* 0x000e220000001400 */
[----:B------:R-:W-:Y:S05]  /*1000*/  BRA `(.L_x_54) ;  /* 0x0000000000047947 */ /* 0x000fea0003800000 */
.L_x_46:
[----:B------:R-:W-:-:S07]  /*1010*/  FADD.FTZ R0, R0, R3 ;  /* 0x0000000300007221 */ /* 0x000fce0000010000 */
.L_x_54:
[----:B------:R-:W-:Y:S05]  /*1020*/  BSYNC.RECONVERGENT B1 ;  /* 0x0000000000017941 */ /* 0x000fea0003800200 */
.L_x_44:
[----:B------:R-:W-:-:S04]  /*1030*/  HFMA2 R9, -RZ, RZ, 0, 0 ;  /* 0x00000000ff097431 */ /* 0x000fc800000001ff */
[----:B0-----:R-:W-:Y:S05]  /*1040*/  RET.REL.NODEC R8 `(sobelFilterKernel) ;  /* 0xffffffec08ec7950 */ /* 0x001fea0003c3ffff */
.L_x_55:
        /* <DEDUP_REMOVED lines=11> */
.L_x_58:


//--------------------- .nv.shared.reserved.0     --------------------------
	.section	.nv.shared.reserved.0,"aw",@nobits
	.weak		__nv_reservedSMEM_offset_0_alias
	.size		__nv_reservedSMEM_offset_0_alias, 0, 64
	.other		__nv_reservedSMEM_offset_0_alias,@"STO_CUDA_RESERVED_SHARED STV_DEFAULT"
__nv_reservedSMEM_offset_0_alias:
	.zero		0
	.zero		64


//--------------------- .nv.constant0.thresholdEdgeMapKernel --------------------------
	.section	.nv.constant0.thresholdEdgeMapKernel,"a",@progbits
	.sectionflags	@""
	.align	4
.nv.constant0.thresholdEdgeMapKernel:
	.zero		912


//--------------------- .nv.constant0.edgeTrackingHysteresisKernel --------------------------
	.section	.nv.constant0.edgeTrackingHysteresisKernel,"a",@progbits
	.sectionflags	@""
	.align	4
.nv.constant0.edgeTrackingHysteresisKernel:
	.zero		912


//--------------------- .nv.constant0.doubleThresholdKernel --------------------------
	.section	.nv.constant0.doubleThresholdKernel,"a",@progbits
	.sectionflags	@""
	.align	4
.nv.constant0.doubleThresholdKernel:
	.zero		928


//--------------------- .nv.constant0.nonMaximumSuppressionKernel --------------------------
	.section	.nv.constant0.nonMaximumSuppressionKernel,"a",@progbits
	.sectionflags	@""
	.align	4
.nv.constant0.nonMaximumSuppressionKernel:
	.zero		928


//--------------------- .nv.constant0.sobelFilterKernel --------------------------
	.section	.nv.constant0.sobelFilterKernel,"a",@progbits
	.sectionflags	@""
	.align	4
.nv.constant0.sobelFilterKernel:
	.zero		928


//--------------------- SYMBOLS --------------------------

	.type		.nv.reservedSmem.offset0,@object
	.size		.nv.reservedSmem.offset0,0x4
